def attn_fwd(
    Q,
    K,
    V,
    Out,
    Lse,
    sm_scale,
    stride_qz,
    stride_qh,
    stride_qm,
    stride_qk,
    stride_kz,
    stride_kh,
    stride_kn,
    stride_kk,
    stride_vz,
    stride_vh,
    stride_vn,
    stride_vk,
    stride_oz,
    stride_oh,
    stride_om,
    stride_ok,
    seqlen_q,
    seqlen_k,
    BLOCK_M: tl.constexpr,
    BLOCK_N: tl.constexpr,
    HEAD_DIM: tl.constexpr,
    CAUSAL: tl.constexpr,
):
    start_m = tl.program_id(0)
    off_hz = tl.program_id(1)
    q_off = off_hz * stride_qh
    k_off = off_hz * stride_kh
    v_off = off_hz * stride_vh
    offs_m = start_m * BLOCK_M + tl.arange(0, BLOCK_M)
    offs_d = tl.arange(0, HEAD_DIM)
    offs_n = tl.arange(0, BLOCK_N)
    q_ptrs = Q + q_off + offs_m[:, None] * stride_qm + offs_d[None, :] * stride_qk
    k_ptrs = K + k_off + offs_d[:, None] * stride_kk + offs_n[None, :] * stride_kn
    v_ptrs = V + v_off + offs_n[:, None] * stride_vn + offs_d[None, :] * stride_vk
    m_i = tl.full([BLOCK_M], float("-inf"), dtype=tl.float32)
    l_i = tl.zeros([BLOCK_M], dtype=tl.float32) + 1.0
    acc = tl.zeros([BLOCK_M, HEAD_DIM], dtype=tl.float32)
    q = tl.load(q_ptrs)
    acc, l_i, m_i = _attn_fwd_inner(
        acc,
        l_i,
        m_i,
        q,
        k_ptrs,
        v_ptrs,
        sm_scale,
        stride_kn,
        stride_vn,
        start_m,
        seqlen_k,
        BLOCK_M,
        BLOCK_N,
        HEAD_DIM,
        CAUSAL,
    )
    acc = acc / l_i[:, None]
    lse = m_i + tl.math.log2(l_i) / 1.4426950408889634
    o_ptrs = (
        Out
        + off_hz * stride_oh
        + offs_m[:, None] * stride_om
        + offs_d[None, :] * stride_ok
    )
    tl.store(o_ptrs, acc.to(Out.dtype.element_ty))
    tl.store(Lse + off_hz * seqlen_q + offs_m, lse)

# config = {"BLOCK_M": 32, "BLOCK_N": 64, "HEAD_DIM": 64, "arch": "sm_90", "causal": true, "dtype": "fp16", "num_stages": 3, "num_warps": 4}
# arch = sm_90


// ===== COMPILED SASS (sm_90a) =====

	.target	sm_90a

	.elftype	@"ET_EXEC"


//--------------------- .note.nv.tkinfo           --------------------------
	.section	.note.nv.tkinfo,"",@"SHT_NOTE"
	.sectionflags	@"SHF_NOTE_NV_TKINFO"
	.tkinfo
        /*0018*/ 	.word	0x00000002
        /*0030*/ 	.string	""
        /*0030*/ 	.string	"ptxas"
        /*0030*/ 	.string	"Cuda compilation tools, release 13.0, V13.0.88"
        /*0030*/ 	.string	"Build cuda_13.0.r13.0/compiler.36424714_0"
        /*0030*/ 	.string	"-v  -suppress-debug-info  -lineinfo  -arch sm_90a "



//--------------------- .note.nv.cuinfo           --------------------------
	.section	.note.nv.cuinfo,"",@"SHT_NOTE"
	.sectionflags	@"SHF_NOTE_NV_CUINFO"
        /*0018*/ 	.short	0x0002
        /*001a*/ 	.short	0x005a
        /*001c*/ 	.short	0x0082
	.zero		2


//--------------------- .nv.info                  --------------------------
	.section	.nv.info,"",@"SHT_CUDA_INFO"
	.align	4


	//----- nvinfo : EIATTR_REGCOUNT
	.align		4
        /*0000*/ 	.byte	0x04, 0x2f
        /*0002*/ 	.short	(.L_2 - .L_1)
	.align		4
.L_1:
        /*0004*/ 	.word	index@(attn_fwd)
        /*0008*/ 	.word	0x000000ff


	//----- nvinfo : EIATTR_FRAME_SIZE
	.align		4
.L_2:
        /*000c*/ 	.byte	0x04, 0x11
        /*000e*/ 	.short	(.L_4 - .L_3)
	.align		4
.L_3:
        /*0010*/ 	.word	index@(attn_fwd)
        /*0014*/ 	.word	0x00000000


	//----- nvinfo : EIATTR_MIN_STACK_SIZE
	.align		4
.L_4:
        /*0018*/ 	.byte	0x04, 0x12
        /*001a*/ 	.short	(.L_6 - .L_5)
	.align		4
.L_5:
        /*001c*/ 	.word	index@(attn_fwd)
        /*0020*/ 	.word	0x00000000
.L_6:


//--------------------- .nv.compat                --------------------------
	.section	.nv.compat,"",@"SHT_CUDA_COMPAT_INFO"
	.align	4
        /*0000*/ 	.byte	0x02, 0x09, 0x01, 0x00, 0x02, 0x02, 0x01, 0x00, 0x02, 0x05, 0x05, 0x00, 0x03, 0x07, 0x01, 0x01
        /*0010*/ 	.byte	0x02, 0x03, 0x00, 0x00, 0x02, 0x06, 0x01, 0x00, 0x04, 0x0b, 0x08, 0x00, 0x00, 0x00, 0x00, 0x00
        /*0020*/ 	.byte	0x00, 0x00, 0x00, 0x00


//--------------------- .nv.info.attn_fwd         --------------------------
	.section	.nv.info.attn_fwd,"",@"SHT_CUDA_INFO"
	.sectionflags	@""
	.align	4


	//----- nvinfo : EIATTR_CUDA_API_VERSION
	.align		4
        /*0000*/ 	.byte	0x04, 0x37
        /*0002*/ 	.short	(.L_8 - .L_7)
.L_7:
        /*0004*/ 	.word	0x00000082


	//----- nvinfo : EIATTR_KPARAM_INFO
	.align		4
.L_8:
        /*0008*/ 	.byte	0x04, 0x17
        /*000a*/ 	.short	(.L_10 - .L_9)
.L_9:
        /*000c*/ 	.word	0x00000000
        /*0010*/ 	.short	0x0019
        /*0012*/ 	.short	0x0080
        /*0014*/ 	.byte	0x00, 0xf4, 0x21, 0x00


	//----- nvinfo : EIATTR_KPARAM_INFO
	.align		4
.L_10:
        /*0018*/ 	.byte	0x04, 0x17
        /*001a*/ 	.short	(.L_12 - .L_11)
.L_11:
        /*001c*/ 	.word	0x00000000
        /*0020*/ 	.short	0x0018
        /*0022*/ 	.short	0x0078
        /*0024*/ 	.byte	0x00, 0xf4, 0x21, 0x00


	//----- nvinfo : EIATTR_KPARAM_INFO
	.align		4
.L_12:
        /*0028*/ 	.byte	0x04, 0x17
        /*002a*/ 	.short	(.L_14 - .L_13)
.L_13:
        /*002c*/ 	.word	0x00000000
        /*0030*/ 	.short	0x0017
        /*0032*/ 	.short	0x0070
        /*0034*/ 	.byte	0x00, 0xf0, 0x11, 0x00


	//----- nvinfo : EIATTR_KPARAM_INFO
	.align		4
.L_14:
        /*0038*/ 	.byte	0x04, 0x17
        /*003a*/ 	.short	(.L_16 - .L_15)
.L_15:
        /*003c*/ 	.word	0x00000000
        /*0040*/ 	.short	0x0016
        /*0042*/ 	.short	0x006c
        /*0044*/ 	.byte	0x00, 0xf0, 0x11, 0x00


	//----- nvinfo : EIATTR_KPARAM_INFO
	.align		4
.L_16:
        /*0048*/ 	.byte	0x04, 0x17
        /*004a*/ 	.short	(.L_18 - .L_17)
.L_17:
        /*004c*/ 	.word	0x00000000
        /*0050*/ 	.short	0x0015
        /*0052*/ 	.short	0x0068
        /*0054*/ 	.byte	0x00, 0xf0, 0x11, 0x00


	//----- nvinfo : EIATTR_KPARAM_INFO
	.align		4
.L_18:
        /*0058*/ 	.byte	0x04, 0x17
        /*005a*/ 	.short	(.L_20 - .L_19)
.L_19:
        /*005c*/ 	.word	0x00000000
        /*0060*/ 	.short	0x0014
        /*0062*/ 	.short	0x0064
        /*0064*/ 	.byte	0x00, 0xf0, 0x11, 0x00


	//----- nvinfo : EIATTR_KPARAM_INFO
	.align		4
.L_20:
        /*0068*/ 	.byte	0x04, 0x17
        /*006a*/ 	.short	(.L_22 - .L_21)
.L_21:
        /*006c*/ 	.word	0x00000000
        /*0070*/ 	.short	0x0013
        /*0072*/ 	.short	0x0060
        /*0074*/ 	.byte	0x00, 0xf0, 0x11, 0x00


	//----- nvinfo : EIATTR_KPARAM_INFO
	.align		4
.L_22:
        /*0078*/ 	.byte	0x04, 0x17
        /*007a*/ 	.short	(.L_24 - .L_23)
.L_23:
        /*007c*/ 	.word	0x00000000
        /*0080*/ 	.short	0x0012
        /*0082*/ 	.short	0x005c
        /*0084*/ 	.byte	0x00, 0xf0, 0x11, 0x00


	//----- nvinfo : EIATTR_KPARAM_INFO
	.align		4
.L_24:
        /*0088*/ 	.byte	0x04, 0x17
        /*008a*/ 	.short	(.L_26 - .L_25)
.L_25:
        /*008c*/ 	.word	0x00000000
        /*0090*/ 	.short	0x0011
        /*0092*/ 	.short	0x0058
        /*0094*/ 	.byte	0x00, 0xf0, 0x11, 0x00


	//----- nvinfo : EIATTR_KPARAM_INFO
	.align		4
.L_26:
        /*0098*/ 	.byte	0x04, 0x17
        /*009a*/ 	.short	(.L_28 - .L_27)
.L_27:
        /*009c*/ 	.word	0x00000000
        /*00a0*/ 	.short	0x0010
        /*00a2*/ 	.short	0x0054
        /*00a4*/ 	.byte	0x00, 0xf0, 0x11, 0x00


	//----- nvinfo : EIATTR_KPARAM_INFO
	.align		4
.L_28:
        /*00a8*/ 	.byte	0x04, 0x17
        /*00aa*/ 	.short	(.L_30 - .L_29)
.L_29:
        /*00ac*/ 	.word	0x00000000
        /*00b0*/ 	.short	0x000f
        /*00b2*/ 	.short	0x0050
        /*00b4*/ 	.byte	0x00, 0xf0, 0x11, 0x00


	//----- nvinfo : EIATTR_KPARAM_INFO
	.align		4
.L_30:
        /*00b8*/ 	.byte	0x04, 0x17
        /*00ba*/ 	.short	(.L_32 - .L_31)
.L_31:
        /*00bc*/ 	.word	0x00000000
        /*00c0*/ 	.short	0x000e
        /*00c2*/ 	.short	0x004c
        /*00c4*/ 	.byte	0x00, 0xf0, 0x11, 0x00


	//----- nvinfo : EIATTR_KPARAM_INFO
	.align		4
.L_32:
        /*00c8*/ 	.byte	0x04, 0x17
        /*00ca*/ 	.short	(.L_34 - .L_33)
.L_33:
        /*00cc*/ 	.word	0x00000000
        /*00d0*/ 	.short	0x000d
        /*00d2*/ 	.short	0x0048
        /*00d4*/ 	.byte	0x00, 0xf0, 0x11, 0x00


	//----- nvinfo : EIATTR_KPARAM_INFO
	.align		4
.L_34:
        /*00d8*/ 	.byte	0x04, 0x17
        /*00da*/ 	.short	(.L_36 - .L_35)
.L_35:
        /*00dc*/ 	.word	0x00000000
        /*00e0*/ 	.short	0x000c
        /*00e2*/ 	.short	0x0044
        /*00e4*/ 	.byte	0x00, 0xf0, 0x11, 0x00


	//----- nvinfo : EIATTR_KPARAM_INFO
	.align		4
.L_36:
        /*00e8*/ 	.byte	0x04, 0x17
        /*00ea*/ 	.short	(.L_38 - .L_37)
.L_37:
        /*00ec*/ 	.word	0x00000000
        /*00f0*/ 	.short	0x000b
        /*00f2*/ 	.short	0x0040
        /*00f4*/ 	.byte	0x00, 0xf0, 0x11, 0x00


	//----- nvinfo : EIATTR_KPARAM_INFO
	.align		4
.L_38:
        /*00f8*/ 	.byte	0x04, 0x17
        /*00fa*/ 	.short	(.L_40 - .L_39)
.L_39:
        /*00fc*/ 	.word	0x00000000
        /*0100*/ 	.short	0x000a
        /*0102*/ 	.short	0x003c
        /*0104*/ 	.byte	0x00, 0xf0, 0x11, 0x00


	//----- nvinfo : EIATTR_KPARAM_INFO
	.align		4
.L_40:
        /*0108*/ 	.byte	0x04, 0x17
        /*010a*/ 	.short	(.L_42 - .L_41)
.L_41:
        /*010c*/ 	.word	0x00000000
        /*0110*/ 	.short	0x0009
        /*0112*/ 	.short	0x0038
        /*0114*/ 	.byte	0x00, 0xf0, 0x11, 0x00


	//----- nvinfo : EIATTR_KPARAM_INFO
	.align		4
.L_42:
        /*0118*/ 	.byte	0x04, 0x17
        /*011a*/ 	.short	(.L_44 - .L_43)
.L_43:
        /*011c*/ 	.word	0x00000000
        /*0120*/ 	.short	0x0008
        /*0122*/ 	.short	0x0034
        /*0124*/ 	.byte	0x00, 0xf0, 0x11, 0x00


	//----- nvinfo : EIATTR_KPARAM_INFO
	.align		4
.L_44:
        /*0128*/ 	.byte	0x04, 0x17
        /*012a*/ 	.short	(.L_46 - .L_45)
.L_45:
        /*012c*/ 	.word	0x00000000
        /*0130*/ 	.short	0x0007
        /*0132*/ 	.short	0x0030
        /*0134*/ 	.byte	0x00, 0xf0, 0x11, 0x00


	//----- nvinfo : EIATTR_KPARAM_INFO
	.align		4
.L_46:
        /*0138*/ 	.byte	0x04, 0x17
        /*013a*/ 	.short	(.L_48 - .L_47)
.L_47:
        /*013c*/ 	.word	0x00000000
        /*0140*/ 	.short	0x0006
        /*0142*/ 	.short	0x002c
        /*0144*/ 	.byte	0x00, 0xf0, 0x11, 0x00


	//----- nvinfo : EIATTR_KPARAM_INFO
	.align		4
.L_48:
        /*0148*/ 	.byte	0x04, 0x17
        /*014a*/ 	.short	(.L_50 - .L_49)
.L_49:
        /*014c*/ 	.word	0x00000000
        /*0150*/ 	.short	0x0005
        /*0152*/ 	.short	0x0028
        /*0154*/ 	.byte	0x00, 0xf0, 0x11, 0x00


	//----- nvinfo : EIATTR_KPARAM_INFO
	.align		4
.L_50:
        /*0158*/ 	.byte	0x04, 0x17
        /*015a*/ 	.short	(.L_52 - .L_51)
.L_51:
        /*015c*/ 	.word	0x00000000
        /*0160*/ 	.short	0x0004
        /*0162*/ 	.short	0x0020
        /*0164*/ 	.byte	0x00, 0xf4, 0x21, 0x00


	//----- nvinfo : EIATTR_KPARAM_INFO
	.align		4
.L_52:
        /*0168*/ 	.byte	0x04, 0x17
        /*016a*/ 	.short	(.L_54 - .L_53)
.L_53:
        /*016c*/ 	.word	0x00000000
        /*0170*/ 	.short	0x0003
        /*0172*/ 	.short	0x0018
        /*0174*/ 	.byte	0x00, 0xf4, 0x21, 0x00


	//----- nvinfo : EIATTR_KPARAM_INFO
	.align		4
.L_54:
        /*0178*/ 	.byte	0x04, 0x17
        /*017a*/ 	.short	(.L_56 - .L_55)
.L_55:
        /*017c*/ 	.word	0x00000000
        /*0180*/ 	.short	0x0002
        /*0182*/ 	.short	0x0010
        /*0184*/ 	.byte	0x00, 0xf4, 0x21, 0x00


	//----- nvinfo : EIATTR_KPARAM_INFO
	.align		4
.L_56:
        /*0188*/ 	.byte	0x04, 0x17
        /*018a*/ 	.short	(.L_58 - .L_57)
.L_57:
        /*018c*/ 	.word	0x00000000
        /*0190*/ 	.short	0x0001
        /*0192*/ 	.short	0x0008
        /*0194*/ 	.byte	0x00, 0xf4, 0x21, 0x00


	//----- nvinfo : EIATTR_KPARAM_INFO
	.align		4
.L_58:
        /*0198*/ 	.byte	0x04, 0x17
        /*019a*/ 	.short	(.L_60 - .L_59)
.L_59:
        /*019c*/ 	.word	0x00000000
        /*01a0*/ 	.short	0x0000
        /*01a2*/ 	.short	0x0000
        /*01a4*/ 	.byte	0x00, 0xf4, 0x21, 0x00


	//----- nvinfo : EIATTR_SPARSE_MMA_MASK
	.align		4
.L_60:
        /*01a8*/ 	.byte	0x03, 0x50
        /*01aa*/ 	.short	0x0000


	//----- nvinfo : EIATTR_MAXREG_COUNT
	.align		4
        /*01ac*/ 	.byte	0x03, 0x1b
        /*01ae*/ 	.short	0x00ff


	//----- nvinfo : EIATTR_NUM_BARRIERS
	.align		4
        /*01b0*/ 	.byte	0x02, 0x4c
        /*01b2*/ 	.byte	0x01
	.zero		1


	//----- nvinfo : EIATTR_MERCURY_ISA_VERSION
	.align		4
        /*01b4*/ 	.byte	0x03, 0x5f
        /*01b6*/ 	.short	0x0101


	//----- nvinfo : EIATTR_COOP_GROUP_MASK_REGIDS
	.align		4
        /*01b8*/ 	.byte	0x04, 0x29
        /*01ba*/ 	.short	(.L_62 - .L_61)


	//   ....[0]....
.L_61:
        /*01bc*/ 	.word	0xffffffff


	//   ....[1]....
        /*01c0*/ 	.word	0xffffffff


	//   ....[2]....
        /*01c4*/ 	.word	0xffffffff


	//   ....[3]....
        /*01c8*/ 	.word	0xffffffff


	//   ....[4]....
        /*01cc*/ 	.word	0xffffffff


	//   ....[5]....
        /*01d0*/ 	.word	0xffffffff


	//   ....[6]....
        /*01d4*/ 	.word	0xffffffff


	//   ....[7]....
        /*01d8*/ 	.word	0xffffffff


	//   ....[8]....
        /*01dc*/ 	.word	0xffffffff


	//   ....[9]....
        /*01e0*/ 	.word	0xffffffff


	//   ....[10]....
        /*01e4*/ 	.word	0xffffffff


	//   ....[11]....
        /*01e8*/ 	.word	0xffffffff


	//   ....[12]....
        /*01ec*/ 	.word	0xffffffff


	//   ....[13]....
        /*01f0*/ 	.word	0xffffffff


	//   ....[14]....
        /*01f4*/ 	.word	0xffffffff


	//   ....[15]....
        /*01f8*/ 	.word	0xffffffff


	//   ....[16]....
        /*01fc*/ 	.word	0xffffffff


	//   ....[17]....
        /*0200*/ 	.word	0xffffffff


	//   ....[18]....
        /*0204*/ 	.word	0xffffffff


	//   ....[19]....
        /*0208*/ 	.word	0xffffffff


	//----- nvinfo : EIATTR_COOP_GROUP_INSTR_OFFSETS
	.align		4
.L_62:
        /*020c*/ 	.byte	0x04, 0x28
        /*020e*/ 	.short	(.L_64 - .L_63)


	//   ....[0]....
.L_63:
        /*0210*/ 	.word	0x000026a0


	//   ....[1]....
        /*0214*/ 	.word	0x000026b0


	//   ....[2]....
        /*0218*/ 	.word	0x000026c0


	//   ....[3]....
        /*021c*/ 	.word	0x000026d0


	//   ....[4]....
        /*0220*/ 	.word	0x00002710


	//   ....[5]....
        /*0224*/ 	.word	0x00002730


	//   ....[6]....
        /*0228*/ 	.word	0x00002740


	//   ....[7]....
        /*022c*/ 	.word	0x00002750


	//   ....[8]....
        /*0230*/ 	.word	0x00002870


	//   ....[9]....
        /*0234*/ 	.word	0x00002890


	//   ....[10]....
        /*0238*/ 	.word	0x00002d00


	//   ....[11]....
        /*023c*/ 	.word	0x00002d20


	//   ....[12]....
        /*0240*/ 	.word	0x00002d30


	//   ....[13]....
        /*0244*/ 	.word	0x00002d40


	//   ....[14]....
        /*0248*/ 	.word	0x00002d80


	//   ....[15]....
        /*024c*/ 	.word	0x00002da0


	//   ....[16]....
        /*0250*/ 	.word	0x00002db0


	//   ....[17]....
        /*0254*/ 	.word	0x00002dc0


	//   ....[18]....
        /*0258*/ 	.word	0x00002e80


	//   ....[19]....
        /*025c*/ 	.word	0x00002ea0


	//----- nvinfo : EIATTR_EXIT_INSTR_OFFSETS
	.align		4
.L_64:
        /*0260*/ 	.byte	0x04, 0x1c
        /*0262*/ 	.short	(.L_66 - .L_65)


	//   ....[0]....
.L_65:
        /*0264*/ 	.word	0x00004e60


	//   ....[1]....
        /*0268*/ 	.word	0x00004e90


	//----- nvinfo : EIATTR_REQNTID
	.align		4
.L_66:
        /*026c*/ 	.byte	0x04, 0x10
        /*026e*/ 	.short	(.L_68 - .L_67)
.L_67:
        /*0270*/ 	.word	0x00000080
        /*0274*/ 	.word	0x00000001
        /*0278*/ 	.word	0x00000001


	//----- nvinfo : EIATTR_CBANK_PARAM_SIZE
	.align		4
.L_68:
        /*027c*/ 	.byte	0x03, 0x19
        /*027e*/ 	.short	0x0088


	//----- nvinfo : EIATTR_PARAM_CBANK
	.align		4
        /*0280*/ 	.byte	0x04, 0x0a
        /*0282*/ 	.short	(.L_70 - .L_69)
	.align		4
.L_69:
        /*0284*/ 	.word	index@(.nv.constant0.attn_fwd)
        /*0288*/ 	.short	0x0210
        /*028a*/ 	.short	0x0088


	//----- nvinfo : EIATTR_SW_WAR
	.align		4
.L_70:
        /*028c*/ 	.byte	0x04, 0x36
        /*028e*/ 	.short	(.L_72 - .L_71)
.L_71:
        /*0290*/ 	.word	0x00000008
.L_72:


//--------------------- .nv.callgraph             --------------------------
	.section	.nv.callgraph,"",@"SHT_CUDA_CALLGRAPH"
	.align	4
	.sectionentsize	8
	.align		4
        /*0000*/ 	.word	0x00000000
	.align		4
        /*0004*/ 	.word	0xffffffff
	.align		4
        /*0008*/ 	.word	0x00000000
	.align		4
        /*000c*/ 	.word	0xfffffffe
	.align		4
        /*0010*/ 	.word	0x00000000
	.align		4
        /*0014*/ 	.word	0xfffffffd
	.align		4
        /*0018*/ 	.word	0x00000000
	.align		4
        /*001c*/ 	.word	0xfffffffc


//--------------------- .nv.constant4             --------------------------
	.section	.nv.constant4,"a",@progbits
	.align	8
	.align		8
.nv.constant4:
        /*0000*/ 	.dword	_$_str


//--------------------- .text.attn_fwd            --------------------------
	.section	.text.attn_fwd,"ax",@progbits
	.align	128
        .global         attn_fwd
        .type           attn_fwd,@function
        .size           attn_fwd,(.L_x_3 - attn_fwd)
        .other          attn_fwd,@"STO_CUDA_ENTRY STV_DEFAULT"
attn_fwd:
.text.attn_fwd:
[----:B------:R-:W-:Y:S01]  /*0000*/  LDC R1, c[0x0][0x28] ;  /* 0x00000a00ff017b82 */ /* 0x000fe20000000800 */
[----:B------:R-:W0:Y:S07]  /*0010*/  S2R R27, SR_CTAID.X ;  /* 0x00000000001b7919 */ /* 0x000e2e0000002500 */
[----:B------:R-:W1:Y:S01]  /*0020*/  S2UR UR7, SR_CTAID.Y ;  /* 0x00000000000779c3 */ /* 0x000e620000002600 */
[----:B------:R-:W-:Y:S01]  /*0030*/  ULDC.64 UR4, c[0x0][0x240] ;  /* 0x0000900000047ab9 */ /* 0x000fe20000000a00 */
[----:B------:R-:W-:Y:S01]  /*0040*/  ULDC.64 UR10, c[0x0][0x208] ;  /* 0x00008200000a7ab9 */ /* 0x000fe20000000a00 */
[----:B------:R-:W2:Y:S05]  /*0050*/  S2R R0, SR_TID.X ;  /* 0x0000000000007919 */ /* 0x000eaa0000002100 */
[----:B------:R-:W3:Y:S08]  /*0060*/  LDC R42, c[0x0][0x248] ;  /* 0x00009200ff2a7b82 */ /* 0x000ef00000000800 */
[----:B------:R-:W4:Y:S01]  /*0070*/  LDC.64 R44, c[0x0][0x210] ;  /* 0x00008400ff2c7b82 */ /* 0x000f220000000a00 */
[----:B-1----:R-:W-:-:S04]  /*0080*/  UIMAD UR4, UR7, UR4, URZ ;  /* 0x00000004070472a4 */ /* 0x002fc8000f8e023f */
[----:B------:R-:W-:Y:S01]  /*0090*/  USHF.L.U32 UR6, UR4, 0x1, URZ ;  /* 0x0000000104067899 */ /* 0x000fe2000800063f */
[----:B0-----:R-:W-:Y:S01]  /*00a0*/  IMAD.SHL.U32 R27, R27, 0x20, RZ ;  /* 0x000000201b1b7824 */ /* 0x001fe200078e00ff */
[----:B--2---:R-:W-:-:S04]  /*00b0*/  SHF.R.U32.HI R4, RZ, 0x5, R0 ;  /* 0x00000005ff047819 */ /* 0x004fc80000011600 */
[----:B------:R-:W-:Y:S02]  /*00c0*/  LOP3.LUT R2, R27, 0x1f, R0, 0xf8, !PT ;  /* 0x0000001f1b027812 */ /* 0x000fe400078ef800 */
[----:B------:R-:W-:-:S03]  /*00d0*/  SGXT.U32 R4, R4, 0x2 ;  /* 0x000000020404781a */ /* 0x000fc60000000000 */
[----:B------:R-:W-:Y:S01]  /*00e0*/  IMAD R3, R2, UR5, RZ ;  /* 0x0000000502037c24 */ /* 0x000fe2000f8e02ff */
[----:B------:R-:W-:Y:S01]  /*00f0*/  UIMAD.WIDE UR4, UR4, 0x2, URZ ;  /* 0x00000002040478a5 */ /* 0x000fe2000f8e023f */
[----:B---3--:R-:W-:Y:S02]  /*0100*/  IMAD R6, R4, R42, RZ ;  /* 0x0000002a04067224 */ /* 0x008fe400078e02ff */
[C---:B------:R-:W-:Y:S02]  /*0110*/  IMAD.SHL.U32 R5, R3.reuse, 0x2, RZ ;  /* 0x0000000203057824 */ /* 0x040fe400078e00ff */
[----:B------:R-:W-:-:S03]  /*0120*/  IMAD.HI R4, R3, 0x2, RZ ;  /* 0x0000000203047827 */ /* 0x000fc600078e02ff */
[----:B----4-:R-:W-:Y:S01]  /*0130*/  IADD3 R44, P0, P1, R5, UR6, R44 ;  /* 0x00000006052c7c10 */ /* 0x010fe2000f91e02c */
[----:B------:R-:W-:-:S03]  /*0140*/  IMAD R3, R42, 0x4, R6 ;  /* 0x000000042a037824 */ /* 0x000fc600078e0206 */
[----:B------:R-:W-:Y:S01]  /*0150*/  IADD3.X R46, R4, UR5, R45, P0, P1 ;  /* 0x00000005042e7c10 */ /* 0x000fe200087e242d */
[----:B------:R-:W-:Y:S01]  /*0160*/  IMAD R7, R42, 0x4, R3 ;  /* 0x000000042a077824 */ /* 0x000fe200078e0203 */
[----:B------:R-:W-:-:S03]  /*0170*/  LEA R4, P0, R6, R44, 0x1 ;  /* 0x0000002c06047211 */ /* 0x000fc600078008ff */
[----:B------:R-:W-:Y:S01]  /*0180*/  IMAD R11, R42, 0x4, R7 ;  /* 0x000000042a0b7824 */ /* 0x000fe200078e0207 */
[----:B------:R-:W-:Y:S02]  /*0190*/  LEA R8, P1, R7, R44, 0x1 ;  /* 0x0000002c07087211 */ /* 0x000fe400078208ff */
[----:B------:R-:W-:Y:S02]  /*01a0*/  LEA.HI.X.SX32 R5, R6, R46, 0x1, P0 ;  /* 0x0000002e06057211 */ /* 0x000fe400000f0eff */
[----:B------:R-:W-:Y:S02]  /*01b0*/  LEA R6, P0, R3, R44, 0x1 ;  /* 0x0000002c03067211 */ /* 0x000fe400078008ff */
[-C--:B------:R-:W-:Y:S01]  /*01c0*/  LEA.HI.X.SX32 R9, R7, R46.reuse, 0x1, P1 ;  /* 0x0000002e07097211 */ /* 0x080fe200008f0eff */
[----:B------:R0:W2:Y:S01]  /*01d0*/  LDG.E.U16 R22, desc[UR10][R4.64] ;  /* 0x0000000a04167981 */ /* 0x0000a2000c1e1500 */
[----:B------:R-:W-:Y:S02]  /*01e0*/  LEA.HI.X.SX32 R7, R3, R46, 0x1, P0 ;  /* 0x0000002e03077211 */ /* 0x000fe400000f0eff */
[----:B------:R-:W-:Y:S01]  /*01f0*/  LEA R3, R42, R11, 0x2 ;  /* 0x0000000b2a037211 */ /* 0x000fe200078e10ff */
[----:B------:R1:W3:Y:S01]  /*0200*/  LDG.E.U16 R26, desc[UR10][R8.64] ;  /* 0x0000000a081a7981 */ /* 0x0002e2000c1e1500 */
[----:B------:R-:W-:-:S02]  /*0210*/  LEA R10, P0, R11, R44, 0x1 ;  /* 0x0000002c0b0a7211 */ /* 0x000fc400078008ff */
[----:B------:R-:W-:Y:S01]  /*0220*/  LEA R12, P1, R3, R44, 0x1 ;  /* 0x0000002c030c7211 */ /* 0x000fe200078208ff */
[C---:B------:R-:W-:Y:S01]  /*0230*/  IMAD R14, R42.reuse, 0x4, R3 ;  /* 0x000000042a0e7824 */ /* 0x040fe200078e0203 */
[-C--:B------:R-:W-:Y:S01]  /*0240*/  LEA.HI.X.SX32 R11, R11, R46.reuse, 0x1, P0 ;  /* 0x0000002e0b0b7211 */ /* 0x080fe200000f0eff */
[----:B------:R4:W5:Y:S02]  /*0250*/  LDG.E.U16 R24, desc[UR10][R6.64] ;  /* 0x0000000a06187981 */ /* 0x000964000c1e1500 */
[C---:B------:R-:W-:Y:S01]  /*0260*/  IMAD R15, R42.reuse, 0x4, R14 ;  /* 0x000000042a0f7824 */ /* 0x040fe200078e020e */
[----:B------:R-:W-:Y:S01]  /*0270*/  LEA.HI.X.SX32 R13, R3, R46, 0x1, P1 ;  /* 0x0000002e030d7211 */ /* 0x000fe200008f0eff */
[----:B------:R4:W5:Y:S02]  /*0280*/  LDG.E.U16 R28, desc[UR10][R10.64] ;  /* 0x0000000a0a1c7981 */ /* 0x000964000c1e1500 */
[----:B------:R-:W-:Y:S01]  /*0290*/  IMAD R3, R42, 0x4, R15 ;  /* 0x000000042a037824 */ /* 0x000fe200078e020f */
[----:B0-----:R-:W-:Y:S01]  /*02a0*/  LEA R4, P0, R14, R44, 0x1 ;  /* 0x0000002c0e047211 */ /* 0x001fe200078008ff */
[----:B------:R0:W5:Y:S02]  /*02b0*/  LDG.E.U16 R30, desc[UR10][R12.64] ;  /* 0x0000000a0c1e7981 */ /* 0x000164000c1e1500 */
[----:B------:R-:W-:Y:S01]  /*02c0*/  IMAD R16, R42, 0x4, R3 ;  /* 0x000000042a107824 */ /* 0x000fe200078e0203 */
[----:B------:R-:W-:-:S03]  /*02d0*/  LEA.HI.X.SX32 R5, R14, R46, 0x1, P0 ;  /* 0x0000002e0e057211 */ /* 0x000fc600000f0eff */
[C---:B------:R-:W-:Y:S01]  /*02e0*/  IMAD R18, R42.reuse, 0x4, R16 ;  /* 0x000000042a127824 */ /* 0x040fe200078e0210 */
[C---:B-1----:R-:W-:Y:S01]  /*02f0*/  LEA R8, P0, R15.reuse, R44, 0x1 ;  /* 0x0000002c0f087211 */ /* 0x042fe200078008ff */
[----:B------:R1:W5:Y:S03]  /*0300*/  LDG.E.U16 R32, desc[UR10][R4.64] ;  /* 0x0000000a04207981 */ /* 0x000366000c1e1500 */
[C---:B------:R-:W-:Y:S02]  /*0310*/  LEA R17, R42.reuse, R18, 0x2 ;  /* 0x000000122a117211 */ /* 0x040fe400078e10ff */
[----:B------:R-:W-:Y:S02]  /*0320*/  LEA.HI.X.SX32 R9, R15, R46, 0x1, P0 ;  /* 0x0000002e0f097211 */ /* 0x000fe400000f0eff */
[CC--:B----4-:R-:W-:Y:S01]  /*0330*/  LEA R6, P0, R3.reuse, R44.reuse, 0x1 ;  /* 0x0000002c03067211 */ /* 0x0d0fe200078008ff */
[----:B------:R-:W-:Y:S01]  /*0340*/  IMAD R19, R42, 0x4, R17 ;  /* 0x000000042a137824 */ /* 0x000fe200078e0211 */
[----:B------:R-:W-:Y:S01]  /*0350*/  LEA R14, P1, R16, R44, 0x1 ;  /* 0x0000002c100e7211 */ /* 0x000fe200078208ff */
[----:B------:R-:W4:Y:S01]  /*0360*/  LDG.E.U16 R34, desc[UR10][R8.64] ;  /* 0x0000000a08227981 */ /* 0x000f22000c1e1500 */
[----:B------:R-:W-:Y:S01]  /*0370*/  LEA.HI.X.SX32 R7, R3, R46, 0x1, P0 ;  /* 0x0000002e03077211 */ /* 0x000fe200000f0eff */
[----:B------:R-:W-:Y:S01]  /*0380*/  IMAD R3, R42, 0x4, R19 ;  /* 0x000000042a037824 */ /* 0x000fe200078e0213 */
[----:B------:R-:W-:-:S03]  /*0390*/  LEA R10, P0, R17, R44, 0x1 ;  /* 0x0000002c110a7211 */ /* 0x000fc600078008ff */
[C---:B------:R-:W-:Y:S01]  /*03a0*/  IMAD R20, R42.reuse, 0x4, R3 ;  /* 0x000000042a147824 */ /* 0x040fe200078e0203 */
[----:B------:R-:W-:Y:S01]  /*03b0*/  LEA.HI.X.SX32 R11, R17, R46, 0x1, P0 ;  /* 0x0000002e110b7211 */ /* 0x000fe200000f0eff */
[----:B------:R1:W4:Y:S01]  /*03c0*/  LDG.E.U16 R36, desc[UR10][R6.64] ;  /* 0x0000000a06247981 */ /* 0x000322000c1e1500 */
[C---:B0-----:R-:W-:Y:S01]  /*03d0*/  LEA R12, P0, R3.reuse, R44, 0x1 ;  /* 0x0000002c030c7211 */ /* 0x041fe200078008ff */
[----:B-1----:R-:W-:Y:S01]  /*03e0*/  IMAD R5, R42, 0x4, R20 ;  /* 0x000000042a057824 */ /* 0x002fe200078e0214 */
[-C--:B------:R-:W-:Y:S01]  /*03f0*/  LEA.HI.X.SX32 R15, R16, R46.reuse, 0x1, P1 ;  /* 0x0000002e100f7211 */ /* 0x080fe200008f0eff */
[----:B------:R-:W4:Y:S01]  /*0400*/  LDG.E.U16 R40, desc[UR10][R10.64] ;  /* 0x0000000a0a287981 */ /* 0x000f22000c1e1500 */
[----:B------:R-:W-:Y:S02]  /*0410*/  LEA.HI.X.SX32 R13, R3, R46, 0x1, P0 ;  /* 0x0000002e030d7211 */ /* 0x000fe400000f0eff */
[CC--:B------:R-:W-:Y:S01]  /*0420*/  LEA R16, P1, R5.reuse, R44.reuse, 0x1 ;  /* 0x0000002c05107211 */ /* 0x0c0fe200078208ff */
[----:B------:R0:W4:Y:S01]  /*0430*/  LDG.E.U16 R38, desc[UR10][R14.64] ;  /* 0x0000000a0e267981 */ /* 0x000122000c1e1500 */
[----:B------:R-:W-:Y:S01]  /*0440*/  LEA R4, P0, R18, R44, 0x1 ;  /* 0x0000002c12047211 */ /* 0x000fe200078008ff */
[----:B------:R-:W-:Y:S01]  /*0450*/  IMAD R3, R42, 0x4, R5 ;  /* 0x000000042a037824 */ /* 0x000fe200078e0205 */
[-C--:B------:R-:W-:Y:S01]  /*0460*/  LEA.HI.X.SX32 R17, R5, R46.reuse, 0x1, P1 ;  /* 0x0000002e05117211 */ /* 0x080fe200008f0eff */
[----:B------:R-:W4:Y:S01]  /*0470*/  LDG.E.U16 R12, desc[UR10][R12.64] ;  /* 0x0000000a0c0c7981 */ /* 0x000f22000c1e1500 */
[----:B------:R-:W-:-:S02]  /*0480*/  LEA.HI.X.SX32 R5, R18, R46, 0x1, P0 ;  /* 0x0000002e12057211 */ /* 0x000fc400000f0eff */
[CC--:B------:R-:W-:Y:S01]  /*0490*/  LEA R6, P0, R19.reuse, R44.reuse, 0x1 ;  /* 0x0000002c13067211 */ /* 0x0c0fe200078008ff */
[----:B------:R-:W4:Y:S01]  /*04a0*/  LDG.E.U16 R42, desc[UR10][R16.64] ;  /* 0x0000000a102a7981 */ /* 0x000f22000c1e1500 */
[C---:B------:R-:W-:Y:S02]  /*04b0*/  LEA R8, P1, R20.reuse, R44, 0x1 ;  /* 0x0000002c14087211 */ /* 0x040fe400078208ff */
[----:B------:R-:W-:Y:S01]  /*04c0*/  LEA.HI.X.SX32 R7, R19, R46, 0x1, P0 ;  /* 0x0000002e13077211 */ /* 0x000fe200000f0eff */
[----:B------:R1:W4:Y:S01]  /*04d0*/  LDG.E.U16 R10, desc[UR10][R4.64] ;  /* 0x0000000a040a7981 */ /* 0x000322000c1e1500 */
[C---:B0-----:R-:W-:Y:S02]  /*04e0*/  LEA R14, P0, R3.reuse, R44, 0x1 ;  /* 0x0000002c030e7211 */ /* 0x041fe400078008ff */
[-C--:B------:R-:W-:Y:S01]  /*04f0*/  LEA.HI.X.SX32 R9, R20, R46.reuse, 0x1, P1 ;  /* 0x0000002e14097211 */ /* 0x080fe200008f0eff */
[----:B------:R0:W4:Y:S01]  /*0500*/  LDG.E.U16 R18, desc[UR10][R6.64] ;  /* 0x0000000a06127981 */ /* 0x000122000c1e1500 */
[----:B------:R-:W-:-:S03]  /*0510*/  LEA.HI.X.SX32 R15, R3, R46, 0x1, P0 ;  /* 0x0000002e030f7211 */ /* 0x000fc600000f0eff */
[----:B------:R0:W4:Y:S04]  /*0520*/  LDG.E.U16 R20, desc[UR10][R8.64] ;  /* 0x0000000a08147981 */ /* 0x000128000c1e1500 */
[----:B------:R0:W4:Y:S01]  /*0530*/  LDG.E.U16 R14, desc[UR10][R14.64] ;  /* 0x0000000a0e0e7981 */ /* 0x000122000c1e1500 */
[--C-:B-1----:R-:W-:Y:S02]  /*0540*/  SHF.R.S32.HI R5, RZ, 0x3, R0.reuse ;  /* 0x00000003ff057819 */ /* 0x102fe40000011400 */
[--C-:B0-----:R-:W-:Y:S01]  /*0550*/  SHF.R.S32.HI R6, RZ, 0x4, R0.reuse ;  /* 0x00000004ff067819 */ /* 0x101fe20000011400 */
[----:B------:R-:W0:Y:S01]  /*0560*/  S2UR UR6, SR_CgaCtaId ;  /* 0x00000000000679c3 */ /* 0x000e220000008800 */
[----:B------:R-:W-:Y:S02]  /*0570*/  SHF.R.S32.HI R3, RZ, 0x6, R0 ;  /* 0x00000006ff037819 */ /* 0x000fe40000011400 */
[----:B------:R-:W-:-:S02]  /*0580*/  LOP3.LUT R16, R0, 0x3f, RZ, 0xc0, !PT ;  /* 0x0000003f00107812 */ /* 0x000fc400078ec0ff */
[----:B------:R-:W-:Y:S01]  /*0590*/  SGXT R5, R5, 0x1 ;  /* 0x000000010505781a */ /* 0x000fe20000000200 */
[----:B------:R-:W-:Y:S01]  /*05a0*/  IMAD.SHL.U32 R8, R0, 0x2, RZ ;  /* 0x0000000200087824 */ /* 0x000fe200078e00ff */
[----:B------:R-:W-:Y:S02]  /*05b0*/  SGXT R6, R6, 0x1 ;  /* 0x000000010606781a */ /* 0x000fe40000000200 */
[----:B------:R-:W-:Y:S02]  /*05c0*/  SGXT R3, R3, 0x1 ;  /* 0x000000010303781a */ /* 0x000fe40000000200 */
[----:B------:R-:W-:Y:S02]  /*05d0*/  SHF.L.U32 R44, R16, 0x1, RZ ;  /* 0x00000001102c7819 */ /* 0x000fe400000006ff */
[----:B------:R-:W-:Y:S02]  /*05e0*/  LOP3.LUT R4, R0, 0x7, RZ, 0xc0, !PT ;  /* 0x0000000700047812 */ /* 0x000fe400078ec0ff */
[----:B------:R-:W-:-:S02]  /*05f0*/  LOP3.LUT R7, R5, 0x440, RZ, 0xc0, !PT ;  /* 0x0000044005077812 */ /* 0x000fc400078ec0ff */
[----:B------:R-:W-:Y:S01]  /*0600*/  LOP3.LUT R9, R6, 0x804, RZ, 0xc0, !PT ;  /* 0x0000080406097812 */ /* 0x000fe200078ec0ff */
[----:B------:R-:W-:Y:S01]  /*0610*/  IMAD.SHL.U32 R5, R0, 0x40, RZ ;  /* 0x0000004000057824 */ /* 0x000fe200078e00ff */
[----:B------:R-:W-:Y:S01]  /*0620*/  LOP3.LUT R3, R44, 0x90, R3, 0x78, !PT ;  /* 0x000000902c037812 */ /* 0x000fe200078e7803 */
[C---:B------:R-:W-:Y:S01]  /*0630*/  IMAD.SHL.U32 R44, R0.reuse, 0x4, RZ ;  /* 0x00000004002c7824 */ /* 0x040fe200078e00ff */
[----:B------:R-:W-:Y:S02]  /*0640*/  LOP3.LUT R15, R0, 0x60, RZ, 0xc0, !PT ;  /* 0x00000060000f7812 */ /* 0x000fe400078ec0ff */
[----:B------:R-:W-:Y:S01]  /*0650*/  LOP3.LUT R6, R8, 0x3c, RZ, 0xc0, !PT ;  /* 0x0000003c08067812 */ /* 0x000fe200078ec0ff */
[----:B------:R-:W-:Y:S01]  /*0660*/  IMAD R7, R4, 0x8, R7 ;  /* 0x0000000804077824 */ /* 0x000fe200078e0207 */
[----:B------:R-:W-:Y:S02]  /*0670*/  LOP3.LUT R9, R9, 0x80, R44, 0xf8, !PT ;  /* 0x0000008009097812 */ /* 0x000fe400078ef82c */
[----:B------:R-:W-:Y:S01]  /*0680*/  LOP3.LUT R5, R5, 0x40, RZ, 0xc0, !PT ;  /* 0x0000004005057812 */ /* 0x000fe200078ec0ff */
[----:B------:R-:W-:Y:S01]  /*0690*/  IMAD R6, R15, 0x8, R6 ;  /* 0x000000080f067824 */ /* 0x000fe200078e0206 */
[----:B------:R-:W-:-:S04]  /*06a0*/  LOP3.LUT R44, R7, 0x40, R0, 0x78, !PT ;  /* 0x00000040072c7812 */ /* 0x000fc800078e7800 */
[----:B------:R-:W-:Y:S02]  /*06b0*/  IADD3 R5, R5, R6, RZ ;  /* 0x0000000605057210 */ /* 0x000fe40007ffe0ff */
[----:B------:R-:W-:Y:S01]  /*06c0*/  LOP3.LUT R6, R9, R44, RZ, 0xfc, !PT ;  /* 0x0000002c09067212 */ /* 0x000fe200078efcff */
[----:B------:R-:W-:Y:S01]  /*06d0*/  VIADD R9, R27, 0x20 ;  /* 0x000000201b097836 */ /* 0x000fe20000000000 */
[----:B------:R-:W-:Y:S02]  /*06e0*/  UMOV UR4, 0x400 ;  /* 0x0000040000047882 */ /* 0x000fe40000000000 */
[----:B0-----:R-:W-:Y:S02]  /*06f0*/  ULEA UR6, UR6, UR4, 0x18 ;  /* 0x0000000406067291 */ /* 0x001fe4000f8ec03f */
[----:B------:R-:W-:Y:S02]  /*0700*/  ISETP.GE.AND P1, PT, R9, 0x1, PT ;  /* 0x000000010900780c */ /* 0x000fe40003f26270 */
[----:B------:R-:W-:Y:S01]  /*0710*/  LOP3.LUT R7, R3, 0x20, RZ, 0x3c, !PT ;  /* 0x0000002003077812 */ /* 0x000fe200078e3cff */
[----:B------:R-:W-:Y:S01]  /*0720*/  IMAD.MOV.U32 R11, RZ, RZ, 0x3f800000 ;  /* 0x3f800000ff0b7424 */ /* 0x000fe200078e00ff */
[----:B------:R-:W-:Y:S01]  /*0730*/  CS2R R76, SRZ ;  /* 0x00000000004c7805 */ /* 0x000fe2000001ff00 */
[----:B------:R-:W-:Y:S01]  /*0740*/  IMAD.MOV.U32 R111, RZ, RZ, -0x800000 ;  /* 0xff800000ff6f7424 */ /* 0x000fe200078e00ff */
[----:B------:R-:W-:Y:S01]  /*0750*/  CS2R R78, SRZ ;  /* 0x00000000004e7805 */ /* 0x000fe2000001ff00 */
[----:B------:R-:W-:Y:S01]  /*0760*/  IMAD.MOV.U32 R109, RZ, RZ, -0x800000 ;  /* 0xff800000ff6d7424 */ /* 0x000fe200078e00ff */
[----:B------:R-:W-:Y:S01]  /*0770*/  CS2R R68, SRZ ;  /* 0x0000000000447805 */ /* 0x000fe2000001ff00 */
[----:B------:R-:W-:Y:S01]  /*0780*/  IMAD.MOV.U32 R110, RZ, RZ, -0x800000 ;  /* 0xff800000ff6e7424 */ /* 0x000fe200078e00ff */
[----:B------:R-:W-:Y:S01]  /*0790*/  CS2R R70, SRZ ;  /* 0x0000000000467805 */ /* 0x000fe2000001ff00 */
[----:B------:R-:W-:Y:S01]  /*07a0*/  IMAD.MOV.U32 R108, RZ, RZ, -0x800000 ;  /* 0xff800000ff6c7424 */ /* 0x000fe200078e00ff */
[----:B------:R-:W-:Y:S01]  /*07b0*/  CS2R R80, SRZ ;  /* 0x0000000000507805 */ /* 0x000fe2000001ff00 */
[----:B------:R-:W-:Y:S01]  /*07c0*/  IMAD.MOV.U32 R130, RZ, RZ, 0x3f800000 ;  /* 0x3f800000ff827424 */ /* 0x000fe200078e00ff */
[----:B------:R-:W-:Y:S01]  /*07d0*/  CS2R R82, SRZ ;  /* 0x0000000000527805 */ /* 0x000fe2000001ff00 */
[----:B------:R-:W-:Y:S01]  /*07e0*/  IMAD.MOV.U32 R35, RZ, RZ, 0x3f800000 ;  /* 0x3f800000ff237424 */ /* 0x000fe200078e00ff */
[----:B------:R-:W-:-:S02]  /*07f0*/  CS2R R72, SRZ ;  /* 0x0000000000487805 */ /* 0x000fc4000001ff00 */
[----:B------:R-:W-:Y:S01]  /*0800*/  CS2R R74, SRZ ;  /* 0x00000000004a7805 */ /* 0x000fe2000001ff00 */
[----:B--2---:R-:W-:Y:S04]  /*0810*/  STS.U16 [R3+UR6+0x2000], R22 ;  /* 0x0020001603007988 */ /* 0x004fe80008000406 */
[----:B---3--:R-:W-:Y:S04]  /*0820*/  STS.U16 [R3+UR6+0x2200], R26 ;  /* 0x0022001a03007988 */ /* 0x008fe80008000406 */
[----:B-----5:R-:W-:Y:S04]  /*0830*/  STS.U16 [R3+UR6+0x2400], R30 ;  /* 0x0024001e03007988 */ /* 0x020fe80008000406 */
[----:B----4-:R-:W-:Y:S04]  /*0840*/  STS.U16 [R3+UR6+0x2600], R34 ;  /* 0x0026002203007988 */ /* 0x010fe80008000406 */
[----:B------:R-:W-:Y:S04]  /*0850*/  STS.U16 [R3+UR6+0x2a00], R40 ;  /* 0x002a002803007988 */ /* 0x000fe80008000406 */
[----:B------:R-:W-:Y:S04]  /*0860*/  STS.U16 [R3+UR6+0x2800], R38 ;  /* 0x0028002603007988 */ /* 0x000fe80008000406 */
[----:B------:R0:W-:Y:S04]  /*0870*/  STS.U16 [R3+UR6+0x2c00], R12 ;  /* 0x002c000c03007988 */ /* 0x0001e80008000406 */
[----:B------:R-:W-:Y:S04]  /*0880*/  STS.U16 [R3+UR6+0x2e00], R42 ;  /* 0x002e002a03007988 */ /* 0x000fe80008000406 */
[----:B------:R1:W-:Y:S04]  /*0890*/  STS.U16 [R7+UR6+0x2900], R10 ;  /* 0x0029000a07007988 */ /* 0x0003e80008000406 */
[----:B------:R2:W-:Y:S01]  /*08a0*/  STS.U16 [R7+UR6+0x2100], R24 ;  /* 0x0021001807007988 */ /* 0x0005e20008000406 */
[----:B0-----:R-:W-:-:S03]  /*08b0*/  MOV R12, 0x3f800000 ;  /* 0x3f800000000c7802 */ /* 0x001fc60000000f00 */
[----:B------:R2:W-:Y:S01]  /*08c0*/  STS.U16 [R7+UR6+0x2300], R28 ;  /* 0x0023001c07007988 */ /* 0x0005e20008000406 */
[----:B-1----:R-:W-:-:S03]  /*08d0*/  LOP3.LUT R10, R0, 0x7f, RZ, 0xc0, !PT ;  /* 0x0000007f000a7812 */ /* 0x002fc600078ec0ff */
[----:B------:R2:W-:Y:S04]  /*08e0*/  STS.U16 [R7+UR6+0x2500], R32 ;  /* 0x0025002007007988 */ /* 0x0005e80008000406 */
[----:B------:R2:W-:Y:S01]  /*08f0*/  STS.U16 [R7+UR6+0x2700], R36 ;  /* 0x0027002407007988 */ /* 0x0005e20008000406 */
[----:B------:R-:W-:-:S03]  /*0900*/  ISETP.GE.U32.AND P0, PT, R10, 0x20, PT ;  /* 0x000000200a00780c */ /* 0x000fc60003f06070 */
[----:B------:R2:W-:Y:S04]  /*0910*/  STS.U16 [R7+UR6+0x2b00], R18 ;  /* 0x002b001207007988 */ /* 0x0005e80008000406 */
[----:B------:R2:W-:Y:S04]  /*0920*/  STS.U16 [R7+UR6+0x2d00], R20 ;  /* 0x002d001407007988 */ /* 0x0005e80008000406 */
[----:B------:R2:W-:Y:S01]  /*0930*/  STS.U16 [R7+UR6+0x2f00], R14 ;  /* 0x002f000e07007988 */ /* 0x0005e20008000406 */
[----:B------:R-:W-:Y:S05]  /*0940*/  @!P1 BRA `(.L_x_0) ;  /* 0x0000003000449947 */ /* 0x000fea0003800000 */
[----:B------:R-:W0:Y:S01]  /*0950*/  LDC.64 R72, c[0x0][0x250] ;  /* 0x00009400ff487b82 */ /* 0x000e220000000a00 */
[----:B--2---:R-:W-:Y:S01]  /*0960*/  SHF.R.U32.HI R20, RZ, 0x6, R0 ;  /* 0x00000006ff147819 */ /* 0x004fe20000011600 */
[----:B------:R-:W-:Y:S01]  /*0970*/  IMAD.SHL.U32 R11, R0, 0x8, RZ ;  /* 0x00000008000b7824 */ /* 0x000fe200078e00ff */
[----:B------:R-:W-:Y:S01]  /*0980*/  LOP3.LUT R12, R8, 0x6, RZ, 0xc0, !PT ;  /* 0x00000006080c7812 */ /* 0x000fe200078ec0ff */
[--C-:B------:R-:W-:Y:S01]  /*0990*/  IMAD R17, R4, 0x4, R15.reuse ;  /* 0x0000000404117824 */ /* 0x100fe200078e020f */
[----:B------:R-:W-:Y:S01]  /*09a0*/  SGXT.U32 R20, R20, 0x1 ;  /* 0x000000011414781a */ /* 0x000fe20000000000 */
[----:B------:R-:W-:Y:S01]  /*09b0*/  ULDC UR4, c[0x0][0x258] ;  /* 0x0000960000047ab9 */ /* 0x000fe20000000800 */
[----:B------:R-:W-:Y:S01]  /*09c0*/  LOP3.LUT R11, R11, 0x30, RZ, 0xc0, !PT ;  /* 0x000000300b0b7812 */ /* 0x000fe200078ec0ff */
[----:B------:R-:W1:Y:S01]  /*09d0*/  LDC R59, c[0x0][0x268] ;  /* 0x00009a00ff3b7b82 */ /* 0x000e620000000800 */
[----:B------:R-:W-:Y:S01]  /*09e0*/  LEA.HI R13, R15, R12, RZ, 0x1e ;  /* 0x0000000c0f0d7211 */ /* 0x000fe200078ff0ff */
[----:B------:R-:W-:Y:S01]  /*09f0*/  IMAD.SHL.U32 R12, R0, 0x80, RZ ;  /* 0x00000080000c7824 */ /* 0x000fe200078e00ff */
[----:B------:R-:W-:Y:S01]  /*0a00*/  SHF.R.U32.HI R18, RZ, 0x1, R15 ;  /* 0x00000001ff127819 */ /* 0x000fe2000001160f */
[C---:B------:R-:W-:Y:S01]  /*0a10*/  IMAD R11, R4.reuse, 0x40, R11 ;  /* 0x00000040040b7824 */ /* 0x040fe200078e020b */
[----:B------:R-:W-:Y:S01]  /*0a20*/  SHF.L.U32 R15, R4, 0x4, RZ ;  /* 0x00000004040f7819 */ /* 0x000fe200000006ff */
[----:B------:R-:W-:Y:S01]  /*0a30*/  ULDC.64 UR8, c[0x0][0x218] ;  /* 0x0000860000087ab9 */ /* 0x000fe20000000a00 */
[----:B------:R-:W-:Y:S01]  /*0a40*/  MOV R172, 0xff800000 ;  /* 0xff80000000ac7802 */ /* 0x000fe20000000f00 */
[----:B------:R-:W2:Y:S01]  /*0a50*/  LDC.64 R78, c[0x0][0x220] ;  /* 0x00008800ff4e7b82 */ /* 0x000ea20000000a00 */
[C---:B------:R-:W-:Y:S01]  /*0a60*/  LOP3.LUT R19, R15.reuse, 0x780, R12, 0xf8, !PT ;  /* 0x000007800f137812 */ /* 0x040fe200078ef80c */
[----:B------:R-:W-:Y:S01]  /*0a70*/  IMAD R12, R16, UR4, RZ ;  /* 0x00000004100c7c24 */ /* 0x000fe2000f8e02ff */
[--C-:B------:R-:W-:Y:S01]  /*0a80*/  LOP3.LUT R14, R15, 0x30, R8.reuse, 0x78, !PT ;  /* 0x000000300f0e7812 */ /* 0x100fe200078e7808 */
[----:B------:R-:W-:Y:S01]  /*0a90*/  ULDC.64 UR4, c[0x0][0x260] ;  /* 0x0000980000047ab9 */ /* 0x000fe20000000a00 */
[----:B------:R-:W-:Y:S01]  /*0aa0*/  LOP3.LUT R15, R0, 0x10, RZ, 0xc0, !PT ;  /* 0x00000010000f7812 */ /* 0x000fe200078ec0ff */
[----:B------:R-:W-:Y:S01]  /*0ab0*/  UIMAD UR4, UR7, UR4, URZ ;  /* 0x00000004070472a4 */ /* 0x000fe2000f8e023f */
[----:B------:R-:W-:Y:S01]  /*0ac0*/  LOP3.LUT R8, R11, 0x10, R8, 0x78, !PT ;  /* 0x000000100b087812 */ /* 0x000fe200078e7808 */
[----:B0-----:R-:W-:Y:S01]  /*0ad0*/  IMAD R24, R20, R73, RZ ;  /* 0x0000004914187224 */ /* 0x001fe200078e02ff */
[----:B------:R-:W-:Y:S01]  /*0ae0*/  SHF.L.U32 R22, R12, 0x1, RZ ;  /* 0x000000010c167819 */ /* 0x000fe200000006ff */
[----:B------:R-:W-:Y:S01]  /*0af0*/  IMAD R18, R15, 0x4, R18 ;  /* 0x000000040f127824 */ /* 0x000fe200078e0212 */
[----:B------:R-:W-:Y:S01]  /*0b00*/  LEA R14, R17, R14, 0x5 ;  /* 0x0000000e110e7211 */ /* 0x000fe200078e28ff */
[----:B------:R-:W-:Y:S01]  /*0b10*/  IMAD R26, R73, 0x2, R24 ;  /* 0x00000002491a7824 */ /* 0x000fe200078e0218 */
[----:B------:R-:W-:Y:S01]  /*0b20*/  CS2R R80, SRZ ;  /* 0x0000000000507805 */ /* 0x000fe2000001ff00 */
[----:B------:R-:W-:Y:S01]  /*0b30*/  IMAD R15, R15, 0x20, R8 ;  /* 0x000000200f0f7824 */ /* 0x000fe200078e0208 */
[----:B------:R-:W-:Y:S01]  /*0b40*/  LOP3.LUT R18, R19, R18, RZ, 0x3c, !PT ;  /* 0x0000001213127212 */ /* 0x000fe200078e3cff */
[----:B------:R-:W-:Y:S01]  /*0b50*/  IMAD R28, R73, 0x2, R26 ;  /* 0x00000002491c7824 */ /* 0x000fe200078e021a */
[----:B------:R-:W-:Y:S01]  /*0b60*/  CS2R R82, SRZ ;  /* 0x0000000000527805 */ /* 0x000fe2000001ff00 */
[----:B------:R-:W-:-:S02]  /*0b70*/  IMAD R8, R72, UR7, RZ ;  /* 0x0000000748087c24 */ /* 0x000fc4000f8e02ff */
[----:B------:R-:W-:Y:S01]  /*0b80*/  IMAD.HI R17, R12, 0x2, RZ ;  /* 0x000000020c117827 */ /* 0x000fe200078e02ff */
[----:B------:R-:W-:-:S03]  /*0b90*/  LEA R30, R73, R28, 0x1 ;  /* 0x0000001c491e7211 */ /* 0x000fc600078e08ff */
[C---:B------:R-:W-:Y:S02]  /*0ba0*/  IMAD.SHL.U32 R11, R8.reuse, 0x2, RZ ;  /* 0x00000002080b7824 */ /* 0x040fe400078e00ff */
[C---:B------:R-:W-:Y:S02]  /*0bb0*/  IMAD R32, R73.reuse, 0x2, R30 ;  /* 0x0000000249207824 */ /* 0x040fe400078e021e */
[----:B------:R-:W-:Y:S01]  /*0bc0*/  IMAD.HI R8, R8, 0x2, RZ ;  /* 0x0000000208087827 */ /* 0x000fe200078e02ff */
[----:B------:R-:W-:Y:S01]  /*0bd0*/  IADD3 R175, P1, P2, R22, UR8, R11 ;  /* 0x0000000816af7c10 */ /* 0x000fe2000fa3e00b */
[----:B------:R-:W-:Y:S02]  /*0be0*/  USHF.L.U32 UR8, UR4, 0x1, URZ ;  /* 0x0000000104087899 */ /* 0x000fe4000800063f */
[----:B------:R-:W-:Y:S01]  /*0bf0*/  IMAD R34, R73, 0x2, R32 ;  /* 0x0000000249227824 */ /* 0x000fe200078e0220 */
[----:B------:R-:W-:Y:S01]  /*0c00*/  IADD3.X R41, R17, UR9, R8, P1, P2 ;  /* 0x0000000911297c10 */ /* 0x000fe20008fe4408 */
[----:B------:R-:W-:Y:S01]  /*0c10*/  IMAD R11, R16, UR5, RZ ;  /* 0x00000005100b7c24 */ /* 0x000fe2000f8e02ff */
[----:B------:R-:W-:Y:S01]  /*0c20*/  UIMAD.WIDE UR4, UR4, 0x2, URZ ;  /* 0x00000002040478a5 */ /* 0x000fe2000f8e023f */
[C---:B------:R-:W-:Y:S01]  /*0c30*/  IMAD R36, R73.reuse, 0x2, R34 ;  /* 0x0000000249247824 */ /* 0x040fe200078e0222 */
[----:B------:R-:W-:Y:S01]  /*0c40*/  LEA R230, P3, R26, R175, 0x1 ;  /* 0x000000af1ae67211 */ /* 0x000fe200078608ff */
[----:B-1----:R-:W-:Y:S01]  /*0c50*/  IMAD R21, R20, R59, RZ ;  /* 0x0000003b14157224 */ /* 0x002fe200078e02ff */
[----:B------:R-:W-:Y:S01]  /*0c60*/  LEA R228, P4, R28, R175, 0x1 ;  /* 0x000000af1ce47211 */ /* 0x000fe200078808ff */
[----:B------:R-:W-:Y:S01]  /*0c70*/  IMAD R38, R73, 0x2, R36 ;  /* 0x0000000249267824 */ /* 0x000fe200078e0224 */
[----:B------:R-:W-:Y:S01]  /*0c80*/  LEA.HI.X.SX32 R231, R26, R41, 0x1, P3 ;  /* 0x000000291ae77211 */ /* 0x000fe200018f0eff */
[----:B------:R-:W-:Y:S01]  /*0c90*/  IMAD.SHL.U32 R17, R11, 0x2, RZ ;  /* 0x000000020b117824 */ /* 0x000fe200078e00ff */
[----:B------:R-:W-:Y:S01]  /*0ca0*/  LEA R23, R59, R21, 0x1 ;  /* 0x000000153b177211 */ /* 0x000fe200078e08ff */
[----:B------:R-:W-:Y:S01]  /*0cb0*/  IMAD R40, R73, 0x2, R38 ;  /* 0x0000000249287824 */ /* 0x000fe200078e0226 */
[-C--:B------:R-:W-:Y:S01]  /*0cc0*/  LEA R224, P3, R32, R175.reuse, 0x1 ;  /* 0x000000af20e07211 */ /* 0x080fe200078608ff */
[----:B------:R-:W-:Y:S01]  /*0cd0*/  IMAD.HI R76, R11, 0x2, RZ ;  /* 0x000000020b4c7827 */ /* 0x000fe200078e02ff */
[----:B--2---:R-:W-:Y:S01]  /*0ce0*/  IADD3 R129, P1, P2, R17, UR8, R78 ;  /* 0x0000000811817c10 */ /* 0x004fe2000fa3e04e */
[----:B------:R-:W-:Y:S01]  /*0cf0*/  UMOV UR4, URZ ;  /* 0x0000003f00047c82 */ /* 0x000fe20008000000 */
[----:B------:R-:W-:Y:S01]  /*0d00*/  LEA R42, R73, R40, 0x1 ;  /* 0x00000028492a7211 */ /* 0x000fe200078e08ff */
[----:B------:R-:W-:Y:S01]  /*0d10*/  IMAD R25, R59, 0x2, R23 ;  /* 0x000000023b197824 */ /* 0x000fe200078e0217 */
[----:B------:R-:W-:Y:S01]  /*0d20*/  IADD3.X R35, R76, UR5, R79, P1, P2 ;  /* 0x000000054c237c10 */ /* 0x000fe20008fe444f */
[----:B------:R-:W-:Y:S01]  /*0d30*/  IMAD.MOV.U32 R166, RZ, RZ, -0x800000 ;  /* 0xff800000ffa67424 */ /* 0x000fe200078e00ff */
[----:B------:R-:W-:Y:S01]  /*0d40*/  LEA R232, P2, R24, R175, 0x1 ;  /* 0x000000af18e87211 */ /* 0x000fe200078408ff */
[----:B------:R-:W-:Y:S01]  /*0d50*/  IMAD R44, R73, 0x2, R42 ;  /* 0x00000002492c7824 */ /* 0x000fe200078e022a */
[-C--:B------:R-:W-:Y:S01]  /*0d60*/  LEA.HI.X.SX32 R229, R28, R41.reuse, 0x1, P4 ;  /* 0x000000291ce57211 */ /* 0x080fe200020f0eff */
[----:B------:R-:W-:Y:S01]  /*0d70*/  IMAD R17, R59, 0x2, R25 ;  /* 0x000000023b117824 */ /* 0x000fe200078e0219 */
[----:B------:R-:W-:Y:S01]  /*0d80*/  LEA.HI.X.SX32 R233, R24, R41, 0x1, P2 ;  /* 0x0000002918e97211 */ /* 0x000fe200010f0eff */
[----:B------:R-:W-:Y:S01]  /*0d90*/  IMAD R46, R73, 0x2, R44 ;  /* 0x00000002492e7824 */ /* 0x000fe200078e022c */
[-C--:B------:R-:W-:Y:S01]  /*0da0*/  LEA R226, P2, R30, R175.reuse, 0x1 ;  /* 0x000000af1ee27211 */ /* 0x080fe200078408ff */
[----:B------:R-:W-:Y:S01]  /*0db0*/  IMAD R29, R59, 0x2, R17 ;  /* 0x000000023b1d7824 */ /* 0x000fe200078e0211 */
[----:B------:R-:W-:Y:S01]  /*0dc0*/  LEA R222, P4, R34, R175, 0x1 ;  /* 0x000000af22de7211 */ /* 0x000fe200078808ff */
[----:B------:R-:W-:Y:S01]  /*0dd0*/  IMAD R48, R73, 0x2, R46 ;  /* 0x0000000249307824 */ /* 0x000fe200078e022e */
[----:B------:R-:W-:Y:S01]  /*0de0*/  LEA.HI.X.SX32 R227, R30, R41, 0x1, P2 ;  /* 0x000000291ee37211 */ /* 0x000fe200010f0eff */
[----:B------:R-:W-:Y:S01]  /*0df0*/  IMAD R31, R59, 0x2, R29 ;  /* 0x000000023b1f7824 */ /* 0x000fe200078e021d */
        /* <DEDUP_REMOVED lines=9> */
[----:B------:R-:W-:Y:S01]  /*0e90*/  IMAD.MOV.U32 R167, RZ, RZ, -0x800000 ;  /* 0xff800000ffa77424 */ /* 0x000fe200078e00ff */
[----:B------:R-:W-:Y:S01]  /*0ea0*/  LEA R54, R73, R52, 0x1 ;  /* 0x0000003449367211 */ /* 0x000fe200078e08ff */
[----:B------:R-:W-:Y:S01]  /*0eb0*/  IMAD R28, R59, 0x2, R26 ;  /* 0x000000023b1c7824 */ /* 0x000fe200078e021a */
[----:B------:R-:W-:Y:S01]  /*0ec0*/  LEA.HI.X.SX32 R223, R34, R41, 0x1, P4 ;  /* 0x0000002922df7211 */ /* 0x000fe200020f0eff */
[----:B------:R-:W-:Y:S01]  /*0ed0*/  IMAD.MOV.U32 R131, RZ, RZ, -0x800000 ;  /* 0xff800000ff837424 */ /* 0x000fe200078e00ff */
[----:B------:R-:W-:Y:S01]  /*0ee0*/  LEA R216, P4, R40, R175, 0x1 ;  /* 0x000000af28d87211 */ /* 0x000fe200078808ff */
[C---:B------:R-:W-:Y:S01]  /*0ef0*/  IMAD R56, R73.reuse, 0x2, R54 ;  /* 0x0000000249387824 */ /* 0x040fe200078e0236 */
[-C--:B------:R-:W-:Y:S01]  /*0f00*/  LEA.HI.X.SX32 R219, R38, R41.reuse, 0x1, P3 ;  /* 0x0000002926db7211 */ /* 0x080fe200018f0eff */
[----:B------:R-:W-:Y:S01]  /*0f10*/  IMAD.MOV.U32 R130, RZ, RZ, 0x3f800000 ;  /* 0x3f800000ff827424 */ /* 0x000fe200078e00ff */
[----:B------:R-:W-:Y:S01]  /*0f20*/  LEA.HI.X.SX32 R215, R42, R41, 0x1, P2 ;  /* 0x000000292ad77211 */ /* 0x000fe200010f0eff */
[----:B------:R-:W-:Y:S01]  /*0f30*/  IMAD R58, R73, 0x2, R56 ;  /* 0x00000002493a7824 */ /* 0x000fe200078e0238 */
[----:B------:R-:W-:-:S02]  /*0f40*/  LEA R38, P2, R48, R175, 0x1 ;  /* 0x000000af30267211 */ /* 0x000fc400078408ff */
[----:B------:R-:W-:Y:S02]  /*0f50*/  CS2R R76, SRZ ;  /* 0x00000000004c7805 */ /* 0x000fe4000001ff00 */
[----:B------:R-:W-:Y:S01]  /*0f60*/  LEA.HI.X.SX32 R217, R40, R41, 0x1, P4 ;  /* 0x0000002928d97211 */ /* 0x000fe200020f0eff */
[C---:B------:R-:W-:Y:S01]  /*0f70*/  IMAD R60, R73.reuse, 0x2, R58 ;  /* 0x00000002493c7824 */ /* 0x040fe200078e023a */
[-C--:B------:R-:W-:Y:S02]  /*0f80*/  LEA R212, P3, R44, R175.reuse, 0x1 ;  /* 0x000000af2cd47211 */ /* 0x080fe400078608ff */
[----:B------:R-:W-:Y:S02]  /*0f90*/  CS2R R78, SRZ ;  /* 0x00000000004e7805 */ /* 0x000fe4000001ff00 */
[-C--:B------:R-:W-:Y:S01]  /*0fa0*/  LEA R36, P4, R46, R175.reuse, 0x1 ;  /* 0x000000af2e247211 */ /* 0x080fe200078808ff */
[C---:B------:R-:W-:Y:S01]  /*0fb0*/  IMAD R62, R73.reuse, 0x2, R60 ;  /* 0x00000002493e7824 */ /* 0x040fe200078e023c */
[----:B------:R-:W-:Y:S01]  /*0fc0*/  LEA R206, P5, R54, R175, 0x1 ;  /* 0x000000af36ce7211 */ /* 0x000fe200078a08ff */
[----:B------:R-:W-:Y:S01]  /*0fd0*/  ULDC UR9, c[0x0][0x238] ;  /* 0x00008e0000097ab9 */ /* 0x000fe20000000800 */
[----:B------:R-:W-:Y:S01]  /*0fe0*/  LEA.HI.X.SX32 R39, R48, R41, 0x1, P2 ;  /* 0x0000002930277211 */ /* 0x000fe200010f0eff */
[----:B------:R-:W-:Y:S01]  /*0ff0*/  IMAD R64, R73, 0x2, R62 ;  /* 0x0000000249407824 */ /* 0x000fe200078e023e */
[----:B------:R-:W-:-:S02]  /*1000*/  LEA R204, P2, R56, R175, 0x1 ;  /* 0x000000af38cc7211 */ /* 0x000fc400078408ff */
[-C--:B------:R-:W-:Y:S01]  /*1010*/  LEA.HI.X.SX32 R213, R44, R41.reuse, 0x1, P3 ;  /* 0x000000292cd57211 */ /* 0x080fe200018f0eff */
[C---:B------:R-:W-:Y:S01]  /*1020*/  IMAD R66, R73.reuse, 0x2, R64 ;  /* 0x0000000249427824 */ /* 0x040fe200078e0240 */
[----:B------:R-:W-:Y:S02]  /*1030*/  LEA.HI.X.SX32 R37, R46, R41, 0x1, P4 ;  /* 0x000000292e257211 */ /* 0x000fe400020f0eff */
[-C--:B------:R-:W-:Y:S01]  /*1040*/  LEA R210, P3, R50, R175.reuse, 0x1 ;  /* 0x000000af32d27211 */ /* 0x080fe200078608ff */
[----:B------:R-:W-:Y:S01]  /*1050*/  IMAD R68, R73, 0x2, R66 ;  /* 0x0000000249447824 */ /* 0x000fe200078e0242 */
[----:B------:R-:W-:Y:S02]  /*1060*/  LEA R208, P4, R52, R175, 0x1 ;  /* 0x000000af34d07211 */ /* 0x000fe400078808ff */
[----:B------:R-:W-:Y:S01]  /*1070*/  LEA R30, R59, R28, 0x1 ;  /* 0x0000001c3b1e7211 */ /* 0x000fe200078e08ff */
[----:B------:R-:W-:Y:S01]  /*1080*/  IMAD R70, R73, 0x2, R68 ;  /* 0x0000000249467824 */ /* 0x000fe200078e0244 */
[----:B------:R-:W-:-:S02]  /*1090*/  LEA.HI.X.SX32 R207, R54, R41, 0x1, P5 ;  /* 0x0000002936cf7211 */ /* 0x000fc400028f0eff */
        /* <DEDUP_REMOVED lines=14> */
[----:B------:R-:W-:-:S02]  /*1180*/  LEA.HI.X.SX32 R199, R62, R41, 0x1, P5 ;  /* 0x000000293ec77211 */ /* 0x000fc400028f0eff */
[----:B------:R-:W-:Y:S01]  /*1190*/  LEA R190, P5, R70, R175, 0x1 ;  /* 0x000000af46be7211 */ /* 0x000fe200078a08ff */
[C---:B------:R-:W-:Y:S01]  /*11a0*/  IMAD R8, R73.reuse, 0x2, R20 ;  /* 0x0000000249087824 */ /* 0x040fe200078e0214 */
[----:B------:R-:W-:Y:S02]  /*11b0*/  LEA.HI.X.SX32 R197, R64, R41, 0x1, P2 ;  /* 0x0000002940c57211 */ /* 0x000fe400010f0eff */
[----:B------:R-:W-:Y:S01]  /*11c0*/  LEA R188, P2, R72, R175, 0x1 ;  /* 0x000000af48bc7211 */ /* 0x000fe200078408ff */
[C---:B------:R-:W-:Y:S01]  /*11d0*/  IMAD R16, R73.reuse, 0x2, R8 ;  /* 0x0000000249107824 */ /* 0x040fe200078e0208 */
[-C--:B------:R-:W-:Y:S02]  /*11e0*/  LEA.HI.X.SX32 R203, R58, R41.reuse, 0x1, P3 ;  /* 0x000000293acb7211 */ /* 0x080fe400018f0eff */
[----:B------:R-:W-:Y:S01]  /*11f0*/  LEA.HI.X.SX32 R201, R60, R41, 0x1, P4 ;  /* 0x000000293cc97211 */ /* 0x000fe200020f0eff */
[----:B------:R-:W-:Y:S01]  /*1200*/  IMAD R22, R73, 0x2, R16 ;  /* 0x0000000249167824 */ /* 0x000fe200078e0210 */
[----:B------:R-:W-:-:S02]  /*1210*/  LEA R194, P3, R66, R175, 0x1 ;  /* 0x000000af42c27211 */ /* 0x000fc400078608ff */
[----:B------:R-:W-:Y:S02]  /*1220*/  LEA R192, P4, R68, R175, 0x1 ;  /* 0x000000af44c07211 */ /* 0x000fe400078808ff */
[----:B------:R-:W-:Y:S02]  /*1230*/  LEA.HI.X.SX32 R191, R70, R41, 0x1, P5 ;  /* 0x0000002946bf7211 */ /* 0x000fe400028f0eff */
[----:B------:R-:W-:Y:S02]  /*1240*/  CS2R R70, SRZ ;  /* 0x0000000000467805 */ /* 0x000fe4000001ff00 */
[----:B------:R-:W-:Y:S02]  /*1250*/  LEA R182, P5, R20, R175, 0x1 ;  /* 0x000000af14b67211 */ /* 0x000fe400078a08ff */
[----:B------:R-:W-:Y:S02]  /*1260*/  LEA.HI.X.SX32 R189, R72, R41, 0x1, P2 ;  /* 0x0000002948bd7211 */ /* 0x000fe400010f0eff */
[----:B------:R-:W-:-:S02]  /*1270*/  LEA R11, R73, R22, 0x1 ;  /* 0x00000016490b7211 */ /* 0x000fc400078e08ff */
[----:B------:R-:W-:Y:S02]  /*1280*/  CS2R R72, SRZ ;  /* 0x0000000000487805 */ /* 0x000fe4000001ff00 */
[----:B------:R-:W-:Y:S02]  /*1290*/  LEA R180, P2, R8, R175, 0x1 ;  /* 0x000000af08b47211 */ /* 0x000fe400078408ff */
[-C--:B------:R-:W-:Y:S02]  /*12a0*/  LEA.HI.X.SX32 R195, R66, R41.reuse, 0x1, P3 ;  /* 0x0000002942c37211 */ /* 0x080fe400018f0eff */
[----:B------:R-:W-:Y:S02]  /*12b0*/  LEA.HI.X.SX32 R193, R68, R41, 0x1, P4 ;  /* 0x0000002944c17211 */ /* 0x000fe400020f0eff */
[----:B------:R-:W-:Y:S02]  /*12c0*/  CS2R R68, SRZ ;  /* 0x0000000000447805 */ /* 0x000fe4000001ff00 */
[----:B------:R-:W-:-:S02]  /*12d0*/  LEA R186, P3, R74, R175, 0x1 ;  /* 0x000000af4aba7211 */ /* 0x000fc400078608ff */
[----:B------:R-:W-:Y:S02]  /*12e0*/  LEA R184, P4, R12, R175, 0x1 ;  /* 0x000000af0cb87211 */ /* 0x000fe400078808ff */
[----:B------:R-:W-:Y:S02]  /*12f0*/  LEA.HI.X.SX32 R183, R20, R41, 0x1, P5 ;  /* 0x0000002914b77211 */ /* 0x000fe400028f0eff */
[----:B------:R-:W-:Y:S02]  /*1300*/  LEA R174, P5, R11, R175, 0x1 ;  /* 0x000000af0bae7211 */ /* 0x000fe400078a08ff */
[-C--:B------:R-:W-:Y:S01]  /*1310*/  LEA.HI.X.SX32 R181, R8, R41.reuse, 0x1, P2 ;  /* 0x0000002908b57211 */ /* 0x080fe200010f0eff */
[----:B------:R-:W-:Y:S01]  /*1320*/  IMAD R8, R59, 0x2, R34 ;  /* 0x000000023b087824 */ /* 0x000fe200078e0222 */
[----:B------:R-:W-:Y:S02]  /*1330*/  LEA.HI.X.SX32 R187, R74, R41, 0x1, P3 ;  /* 0x000000294abb7211 */ /* 0x000fe400018f0eff */
[----:B------:R-:W-:-:S02]  /*1340*/  CS2R R74, SRZ ;  /* 0x00000000004a7805 */ /* 0x000fc4000001ff00 */
[----:B------:R-:W-:Y:S02]  /*1350*/  LEA.HI.X.SX32 R185, R12, R41, 0x1, P4 ;  /* 0x000000290cb97211 */ /* 0x000fe400020f0eff */
[-C--:B------:R-:W-:Y:S02]  /*1360*/  LEA R178, P3, R16, R175.reuse, 0x1 ;  /* 0x000000af10b27211 */ /* 0x080fe400078608ff */
[----:B------:R-:W-:Y:S02]  /*1370*/  LEA R176, P4, R22, R175, 0x1 ;  /* 0x000000af16b07211 */ /* 0x000fe400078808ff */
[-C--:B------:R-:W-:Y:S01]  /*1380*/  LEA.HI.X.SX32 R175, R11, R41.reuse, 0x1, P5 ;  /* 0x000000290baf7211 */ /* 0x080fe200028f0eff */
[----:B------:R-:W-:Y:S01]  /*1390*/  IMAD R11, R59, 0x2, R8 ;  /* 0x000000023b0b7824 */ /* 0x000fe200078e0208 */
[----:B------:R-:W-:Y:S02]  /*13a0*/  LEA.HI.X.SX32 R179, R16, R41, 0x1, P3 ;  /* 0x0000002910b37211 */ /* 0x000fe400018f0eff */
[----:B------:R-:W-:-:S02]  /*13b0*/  LEA R162, P3, R17, R129, 0x1 ;  /* 0x0000008111a27211 */ /* 0x000fc400078608ff */
[----:B------:R-:W-:Y:S02]  /*13c0*/  LEA R12, R59, R11, 0x1 ;  /* 0x0000000b3b0c7211 */ /* 0x000fe400078e08ff */
[----:B------:R-:W-:Y:S02]  /*13d0*/  LEA R170, P1, R21, R129, 0x1 ;  /* 0x0000008115aa7211 */ /* 0x000fe400078208ff */
[-C--:B------:R-:W-:Y:S01]  /*13e0*/  LEA.HI.X.SX32 R163, R17, R35.reuse, 0x1, P3 ;  /* 0x0000002311a37211 */ /* 0x080fe200018f0eff */
[----:B------:R-:W-:Y:S01]  /*13f0*/  IMAD R16, R59, 0x2, R12 ;  /* 0x000000023b107824 */ /* 0x000fe200078e020c */
[----:B------:R-:W-:Y:S02]  /*1400*/  LEA.HI.X.SX32 R171, R21, R35, 0x1, P1 ;  /* 0x0000002315ab7211 */ /* 0x000fe400008f0eff */
[-C--:B------:R-:W-:Y:S01]  /*1410*/  LEA R164, P1, R25, R129.reuse, 0x1 ;  /* 0x0000008119a47211 */ /* 0x080fe200078208ff */
[----:B------:R-:W-:Y:S01]  /*1420*/  IMAD R17, R59, 0x2, R16 ;  /* 0x000000023b117824 */ /* 0x000fe200078e0210 */
[----:B------:R-:W-:-:S02]  /*1430*/  LEA R168, P2, R23, R129, 0x1 ;  /* 0x0000008117a87211 */ /* 0x000fc400078408ff */
[----:B------:R-:W-:Y:S01]  /*1440*/  LEA.HI.X.SX32 R165, R25, R35, 0x1, P1 ;  /* 0x0000002319a57211 */ /* 0x000fe200008f0eff */
[----:B------:R-:W-:Y:S01]  /*1450*/  IMAD R20, R59, 0x2, R17 ;  /* 0x000000023b147824 */ /* 0x000fe200078e0211 */
[----:B------:R-:W-:Y:S02]  /*1460*/  LEA R160, P1, R29, R129, 0x1 ;  /* 0x000000811da07211 */ /* 0x000fe400078208ff */
[----:B------:R-:W-:Y:S01]  /*1470*/  LEA.HI.X.SX32 R169, R23, R35, 0x1, P2 ;  /* 0x0000002317a97211 */ /* 0x000fe200010f0eff */
[----:B------:R-:W-:Y:S01]  /*1480*/  IMAD R21, R59, 0x2, R20 ;  /* 0x000000023b157824 */ /* 0x000fe200078e0214 */
[----:B------:R-:W-:Y:S02]  /*1490*/  LEA R158, P2, R31, R129, 0x1 ;  /* 0x000000811f9e7211 */ /* 0x000fe400078408ff */
[----:B------:R-:W-:Y:S02]  /*14a0*/  LEA.HI.X.SX32 R161, R29, R35, 0x1, P1 ;  /* 0x000000231da17211 */ /* 0x000fe400008f0eff */
[----:B------:R-:W-:Y:S01]  /*14b0*/  LEA.HI.X.SX32 R177, R22, R41, 0x1, P4 ;  /* 0x0000002916b17211 */ /* 0x000fe200020f0eff */
[----:B------:R-:W-:Y:S01]  /*14c0*/  IMAD R22, R59, 0x2, R21 ;  /* 0x000000023b167824 */ /* 0x000fe200078e0215 */
[----:B------:R-:W-:-:S02]  /*14d0*/  LEA R154, P1, R26, R129, 0x1 ;  /* 0x000000811a9a7211 */ /* 0x000fc400078208ff */
[----:B------:R-:W-:Y:S02]  /*14e0*/  LEA R156, P3, R24, R129, 0x1 ;  /* 0x00000081189c7211 */ /* 0x000fe400078608ff */
[----:B------:R-:W-:Y:S02]  /*14f0*/  LEA.HI.X.SX32 R159, R31, R35, 0x1, P2 ;  /* 0x000000231f9f7211 */ /* 0x000fe400010f0eff */
[----:B------:R-:W-:Y:S02]  /*1500*/  LEA R152, P2, R28, R129, 0x1 ;  /* 0x000000811c987211 */ /* 0x000fe400078408ff */
[----:B------:R-:W-:Y:S02]  /*1510*/  LEA.HI.X.SX32 R155, R26, R35, 0x1, P1 ;  /* 0x000000231a9b7211 */ /* 0x000fe400008f0eff */
[----:B------:R-:W-:Y:S02]  /*1520*/  LEA R148, P1, R32, R129, 0x1 ;  /* 0x0000008120947211 */ /* 0x000fe400078208ff */
[----:B------:R-:W-:-:S02]  /*1530*/  LEA R23, R59, R22, 0x1 ;  /* 0x000000163b177211 */ /* 0x000fc400078e08ff */
[----:B------:R-:W-:Y:S02]  /*1540*/  LEA.HI.X.SX32 R157, R24, R35, 0x1, P3 ;  /* 0x00000023189d7211 */ /* 0x000fe400018f0eff */
[----:B------:R-:W-:Y:S01]  /*1550*/  LEA R150, P3, R30, R129, 0x1 ;  /* 0x000000811e967211 */ /* 0x000fe200078608ff */
[----:B------:R-:W-:Y:S01]  /*1560*/  IMAD R24, R59, 0x2, R23 ;  /* 0x000000023b187824 */ /* 0x000fe200078e0217 */
[----:B------:R-:W-:Y:S02]  /*1570*/  LEA.HI.X.SX32 R153, R28, R35, 0x1, P2 ;  /* 0x000000231c997211 */ /* 0x000fe400010f0eff */
[----:B------:R-:W-:Y:S02]  /*1580*/  LEA R146, P2, R33, R129, 0x1 ;  /* 0x0000008121927211 */ /* 0x000fe400078408ff */
[----:B------:R-:W-:Y:S01]  /*1590*/  LEA.HI.X.SX32 R149, R32, R35, 0x1, P1 ;  /* 0x0000002320957211 */ /* 0x000fe200008f0eff */
[----:B------:R-:W-:Y:S01]  /*15a0*/  VIADD R32, R18, UR6 ;  /* 0x0000000612207c36 */ /* 0x000fe20008000000 */
[----:B------:R-:W-:-:S02]  /*15b0*/  LEA R142, P1, R8, R129, 0x1 ;  /* 0x00000081088e7211 */ /* 0x000fc400078208ff */
[----:B------:R-:W-:Y:S02]  /*15c0*/  LEA.HI.X.SX32 R151, R30, R35, 0x1, P3 ;  /* 0x000000231e977211 */ /* 0x000fe400018f0eff */
[----:B------:R-:W-:Y:S02]  /*15d0*/  LEA R144, P3, R34, R129, 0x1 ;  /* 0x0000008122907211 */ /* 0x000fe400078608ff */
[----:B------:R-:W-:Y:S02]  /*15e0*/  LEA.HI.X.SX32 R147, R33, R35, 0x1, P2 ;  /* 0x0000002321937211 */ /* 0x000fe400010f0eff */
[----:B------:R-:W-:Y:S02]  /*15f0*/  LEA R140, P2, R11, R129, 0x1 ;  /* 0x000000810b8c7211 */ /* 0x000fe400078408ff */
[-C--:B------:R-:W-:Y:S01]  /*1600*/  LEA.HI.X.SX32 R143, R8, R35.reuse, 0x1, P1 ;  /* 0x00000023088f7211 */ /* 0x080fe200008f0eff */
[----:B------:R-:W-:Y:S01]  /*1610*/  IMAD R8, R59, 0x2, R24 ;  /* 0x000000023b087824 */ /* 0x000fe200078e0218 */
[----:B------:R-:W-:-:S02]  /*1620*/  LEA.HI.X.SX32 R145, R34, R35, 0x1, P3 ;  /* 0x0000002322917211 */ /* 0x000fc400018f0eff */
[C---:B------:R-:W-:Y:S02]  /*1630*/  LEA R138, P3, R12.reuse, R129, 0x1 ;  /* 0x000000810c8a7211 */ /* 0x040fe400078608ff */
[-C--:B------:R-:W-:Y:S01]  /*1640*/  LEA.HI.X.SX32 R141, R11, R35.reuse, 0x1, P2 ;  /* 0x000000230b8d7211 */ /* 0x080fe200010f0eff */
[C---:B------:R-:W-:Y:S01]  /*1650*/  IMAD R11, R59.reuse, 0x2, R8 ;  /* 0x000000023b0b7824 */ /* 0x040fe200078e0208 */
[----:B------:R-:W-:Y:S02]  /*1660*/  LEA.HI.X.SX32 R139, R12, R35, 0x1, P3 ;  /* 0x000000230c8b7211 */ /* 0x000fe400018f0eff */
[CC--:B------:R-:W-:Y:S01]  /*1670*/  LEA R136, P1, R16.reuse, R129.reuse, 0x1 ;  /* 0x0000008110887211 */ /* 0x0c0fe200078208ff */
[----:B------:R-:W-:Y:S01]  /*1680*/  IMAD R12, R59, 0x2, R11 ;  /* 0x000000023b0c7824 */ /* 0x000fe200078e020b */
[----:B------:R-:W-:Y:S02]  /*1690*/  LEA R134, P2, R17, R129, 0x1 ;  /* 0x0000008111867211 */ /* 0x000fe400078408ff */
[----:B------:R-:W-:Y:S01]  /*16a0*/  LEA.HI.X.SX32 R137, R16, R35, 0x1, P1 ;  /* 0x0000002310897211 */ /* 0x000fe200008f0eff */
[----:B------:R-:W-:Y:S01]  /*16b0*/  IMAD R16, R59, 0x2, R12 ;  /* 0x000000023b107824 */ /* 0x000fe200078e020c */
[----:B------:R-:W-:-:S02]  /*16c0*/  LEA R132, P3, R20, R129, 0x1 ;  /* 0x0000008114847211 */ /* 0x000fc400078608ff */
[----:B------:R-:W-:Y:S02]  /*16d0*/  LEA.HI.X.SX32 R135, R17, R35, 0x1, P2 ;  /* 0x0000002311877211 */ /* 0x000fe400010f0eff */
[----:B------:R-:W-:Y:S02]  /*16e0*/  LEA R42, P2, R22, R129, 0x1 ;  /* 0x00000081162a7211 */ /* 0x000fe400078408ff */
[----:B------:R-:W-:Y:S02]  /*16f0*/  LEA R17, R59, R16, 0x1 ;  /* 0x000000103b117211 */ /* 0x000fe400078e08ff */
[----:B------:R-:W-:Y:S02]  /*1700*/  LEA.HI.X.SX32 R133, R20, R35, 0x1, P3 ;  /* 0x0000002314857211 */ /* 0x000fe400018f0eff */
[-C--:B------:R-:W-:Y:S01]  /*1710*/  LEA R40, P1, R21, R129.reuse, 0x1 ;  /* 0x0000008115287211 */ /* 0x080fe200078208ff */
[----:B------:R-:W-:Y:S01]  /*1720*/  IMAD R20, R59, 0x2, R17 ;  /* 0x000000023b147824 */ /* 0x000fe200078e0211 */
[----:B------:R-:W-:-:S02]  /*1730*/  LEA R44, P3, R23, R129, 0x1 ;  /* 0x00000081172c7211 */ /* 0x000fc400078608ff */
[----:B------:R-:W-:Y:S02]  /*1740*/  LEA.HI.X.SX32 R43, R22, R35, 0x1, P2 ;  /* 0x00000023162b7211 */ /* 0x000fe400010f0eff */
[----:B------:R-:W-:Y:S02]  /*1750*/  LEA R48, P2, R8, R129, 0x1 ;  /* 0x0000008108307211 */ /* 0x000fe400078408ff */
[-C--:B------:R-:W-:Y:S02]  /*1760*/  LEA.HI.X.SX32 R41, R21, R35.reuse, 0x1, P1 ;  /* 0x0000002315297211 */ /* 0x080fe400008f0eff */
[----:B------:R-:W-:Y:S02]  /*1770*/  LEA.HI.X.SX32 R45, R23, R35, 0x1, P3 ;  /* 0x00000023172d7211 */ /* 0x000fe400018f0eff */
[-C--:B------:R-:W-:Y:S02]  /*1780*/  LEA R46, P1, R24, R129.reuse, 0x1 ;  /* 0x00000081182e7211 */ /* 0x080fe400078208ff */
[----:B------:R-:W-:-:S02]  /*1790*/  LEA R50, P3, R11, R129, 0x1 ;  /* 0x000000810b327211 */ /* 0x000fc400078608ff */
[-C--:B------:R-:W-:Y:S01]  /*17a0*/  LEA.HI.X.SX32 R49, R8, R35.reuse, 0x1, P2 ;  /* 0x0000002308317211 */ /* 0x080fe200010f0eff */
[----:B------:R-:W-:Y:S01]  /*17b0*/  IMAD R8, R59, 0x2, R20 ;  /* 0x000000023b087824 */ /* 0x000fe200078e0214 */
[----:B------:R-:W-:Y:S02]  /*17c0*/  SHF.R.U32.HI R22, RZ, 0x2, R0 ;  /* 0x00000002ff167819 */ /* 0x000fe40000011600 */
[-C--:B------:R-:W-:Y:S02]  /*17d0*/  LEA.HI.X.SX32 R47, R24, R35.reuse, 0x1, P1 ;  /* 0x00000023182f7211 */ /* 0x080fe400008f0eff */
[----:B------:R-:W-:Y:S01]  /*17e0*/  LEA.HI.X.SX32 R51, R11, R35, 0x1, P3 ;  /* 0x000000230b337211 */ /* 0x000fe200018f0eff */
[----:B------:R-:W-:Y:S01]  /*17f0*/  IMAD R11, R59, 0x2, R8 ;  /* 0x000000023b0b7824 */ /* 0x000fe200078e0208 */
[----:B------:R-:W-:Y:S02]  /*1800*/  LEA R52, P1, R12, R129, 0x1 ;  /* 0x000000810c347211 */ /* 0x000fe400078208ff */
[----:B------:R-:W-:-:S02]  /*1810*/  SGXT.U32 R22, R22, 0x3 ;  /* 0x000000031616781a */ /* 0x000fc40000000000 */
[----:B------:R-:W-:Y:S01]  /*1820*/  LEA.HI.X.SX32 R53, R12, R35, 0x1, P1 ;  /* 0x000000230c357211 */ /* 0x000fe200008f0eff */
[----:B------:R-:W-:Y:S01]  /*1830*/  IMAD R12, R59, 0x2, R11 ;  /* 0x000000023b0c7824 */ /* 0x000fe200078e020b */
[-C--:B------:R-:W-:Y:S02]  /*1840*/  LEA R54, P2, R16, R129.reuse, 0x1 ;  /* 0x0000008110367211 */ /* 0x080fe400078408ff */
[----:B------:R-:W-:Y:S02]  /*1850*/  LEA R56, P3, R17, R129, 0x1 ;  /* 0x0000008111387211 */ /* 0x000fe400078608ff */
[----:B------:R-:W-:Y:S02]  /*1860*/  SHF.R.U32.HI R21, RZ, 0x3, R10 ;  /* 0x00000003ff157819 */ /* 0x000fe4000001160a */
[C---:B------:R-:W-:Y:S02]  /*1870*/  LOP3.LUT R30, R22.reuse, 0x10, RZ, 0xfc, !PT ;  /* 0x00000010161e7812 */ /* 0x040fe400078efcff */
[----:B------:R-:W-:-:S02]  /*1880*/  LOP3.LUT R31, R22, 0x18, RZ, 0xfc, !PT ;  /* 0x00000018161f7812 */ /* 0x000fc400078efcff */
[-C--:B------:R-:W-:Y:S02]  /*1890*/  LEA.HI.X.SX32 R55, R16, R35.reuse, 0x1, P2 ;  /* 0x0000002310377211 */ /* 0x080fe400010f0eff */
[----:B------:R-:W-:Y:S02]  /*18a0*/  LEA.HI.X.SX32 R57, R17, R35, 0x1, P3 ;  /* 0x0000002311397211 */ /* 0x000fe400018f0eff */
[----:B------:R-:W-:Y:S02]  /*18b0*/  LOP3.LUT R23, R21, 0xc, RZ, 0xc0, !PT ;  /* 0x0000000c15177812 */ /* 0x000fe400078ec0ff */
[----:B------:R-:W-:Y:S02]  /*18c0*/  LEA R30, R30, UR6, 0x4 ;  /* 0x000000061e1e7c11 */ /* 0x000fe4000f8e20ff */
[----:B------:R-:W-:Y:S02]  /*18d0*/  LEA R31, R31, UR6, 0x4 ;  /* 0x000000061f1f7c11 */ /* 0x000fe4000f8e20ff */
[-C--:B------:R-:W-:Y:S01]  /*18e0*/  LEA R58, P1, R20, R129.reuse, 0x1 ;  /* 0x00000081143a7211 */ /* 0x080fe200078208ff */
[----:B------:R-:W-:Y:S01]  /*18f0*/  IMAD.IADD R21, R23, 0x1, R30 ;  /* 0x0000000117157824 */ /* 0x000fe200078e021e */
[----:B------:R-:W-:-:S02]  /*1900*/  LEA R124, P2, R8, R129, 0x1 ;  /* 0x00000081087c7211 */ /* 0x000fc400078408ff */
[-C--:B------:R-:W-:Y:S02]  /*1910*/  LEA R126, P3, R11, R129.reuse, 0x1 ;  /* 0x000000810b7e7211 */ /* 0x080fe400078608ff */
[----:B------:R-:W-:Y:S02]  /*1920*/  LEA R128, P4, R12, R129, 0x1 ;  /* 0x000000810c807211 */ /* 0x000fe400078808ff */
[C---:B------:R-:W-:Y:S02]  /*1930*/  LOP3.LUT R29, R22.reuse, 0x8, RZ, 0xfc, !PT ;  /* 0x00000008161d7812 */ /* 0x040fe400078efcff */
[----:B------:R-:W-:Y:S02]  /*1940*/  LOP3.LUT R28, R19, 0x10, R0, 0x78, !PT ;  /* 0x00000010131c7812 */ /* 0x000fe400078e7800 */
[----:B------:R-:W-:Y:S02]  /*1950*/  LOP3.LUT R24, R22, R27, RZ, 0xfc, !PT ;  /* 0x0000001b16187212 */ /* 0x000fe400078efcff */
[----:B------:R-:W-:-:S02]  /*1960*/  LOP3.LUT R25, R27, 0x8, R22, 0xfe, !PT ;  /* 0x000000081b197812 */ /* 0x000fc400078efe16 */
[C-C-:B------:R-:W-:Y:S02]  /*1970*/  LOP3.LUT R26, R27.reuse, 0x10, R22.reuse, 0xfe, !PT ;  /* 0x000000101b1a7812 */ /* 0x140fe400078efe16 */
[----:B------:R-:W-:Y:S01]  /*1980*/  LOP3.LUT R27, R27, 0x18, R22, 0xfe, !PT ;  /* 0x000000181b1b7812 */ /* 0x000fe200078efe16 */
[----:B------:R-:W-:Y:S01]  /*1990*/  IMAD.IADD R22, R23, 0x1, R31 ;  /* 0x0000000117167824 */ /* 0x000fe200078e021f */
[-C--:B------:R-:W-:Y:S01]  /*19a0*/  LEA.HI.X.SX32 R59, R20, R35.reuse, 0x1, P1 ;  /* 0x00000023143b7211 */ /* 0x080fe200008f0eff */
[----:B------:R-:W-:Y:S01]  /*19b0*/  IMAD.MOV.U32 R20, RZ, RZ, RZ ;  /* 0x000000ffff147224 */ /* 0x000fe200078e00ff */
[-C--:B------:R-:W-:Y:S01]  /*19c0*/  LEA.HI.X.SX32 R125, R8, R35.reuse, 0x1, P2 ;  /* 0x00000023087d7211 */ /* 0x080fe200010f0eff */
[----:B------:R-:W-:Y:S01]  /*19d0*/  IMAD.MOV.U32 R8, RZ, RZ, RZ ;  /* 0x000000ffff087224 */ /* 0x000fe200078e00ff */
[-C--:B------:R-:W-:Y:S01]  /*19e0*/  LEA.HI.X.SX32 R127, R11, R35.reuse, 0x1, P3 ;  /* 0x000000230b7f7211 */ /* 0x080fe200018f0eff */
[----:B------:R-:W-:Y:S01]  /*19f0*/  IMAD.MOV.U32 R11, RZ, RZ, 0x3f800000 ;  /* 0x3f800000ff0b7424 */ /* 0x000fe200078e00ff */
[----:B------:R-:W-:Y:S01]  /*1a00*/  LEA.HI.X.SX32 R129, R12, R35, 0x1, P4 ;  /* 0x000000230c817211 */ /* 0x000fe200020f0eff */
[----:B------:R-:W-:Y:S01]  /*1a10*/  IMAD.MOV.U32 R35, RZ, RZ, 0x3f800000 ;  /* 0x3f800000ff237424 */ /* 0x000fe200078e00ff */
[----:B------:R-:W-:-:S02]  /*1a20*/  LOP3.LUT P1, RZ, R0, 0x3, RZ, 0xc0, !PT ;  /* 0x0000000300ff7812 */ /* 0x000fc4000782c0ff */
[C---:B------:R-:W-:Y:S02]  /*1a30*/  LOP3.LUT R16, R3.reuse, 0x40, RZ, 0x3c, !PT ;  /* 0x0000004003107812 */ /* 0x040fe400078e3cff */
[----:B------:R-:W-:Y:S02]  /*1a40*/  LOP3.LUT R17, R3, 0x60, RZ, 0x3c, !PT ;  /* 0x0000006003117812 */ /* 0x000fe400078e3cff */
[----:B------:R-:W-:Y:S02]  /*1a50*/  MOV R12, 0x3f800000 ;  /* 0x3f800000000c7802 */ /* 0x000fe40000000f00 */
[----:B------:R-:W-:Y:S02]  /*1a60*/  LEA R29, R29, UR6, 0x4 ;  /* 0x000000061d1d7c11 */ /* 0x000fe4000f8e20ff */
[----:B------:R-:W-:Y:S02]  /*1a70*/  LOP3.LUT R33, R14, 0x40, RZ, 0x3c, !PT ;  /* 0x000000400e217812 */ /* 0x000fe400078e3cff */
[----:B------:R-:W-:-:S02]  /*1a80*/  LOP3.LUT R34, R28, 0x20, RZ, 0x3c, !PT ;  /* 0x000000201c227812 */ /* 0x000fc400078e3cff */
[C---:B------:R-:W-:Y:S02]  /*1a90*/  LOP3.LUT R19, R28.reuse, 0x40, RZ, 0x3c, !PT ;  /* 0x000000401c137812 */ /* 0x040fe400078e3cff */
[----:B------:R-:W-:Y:S02]  /*1aa0*/  LOP3.LUT R18, R28, 0x60, RZ, 0x3c, !PT ;  /* 0x000000601c127812 */ /* 0x000fe400078e3cff */
[----:B------:R-:W-:-:S07]  /*1ab0*/  LOP3.LUT R23, R15, 0x20, RZ, 0x3c, !PT ;  /* 0x000000200f177812 */ /* 0x000fce00078e3cff */
.L_x_1:
[----:B------:R-:W-:-:S04]  /*1ac0*/  IMAD.WIDE R60, R20, 0x2, R230 ;  /* 0x00000002143c7825 */ /* 0x000fc800078e02e6 */
[C---:B------:R-:W-:Y:S01]  /*1ad0*/  IMAD.WIDE R64, R20.reuse, 0x2, R226 ;  /* 0x0000000214407825 */ /* 0x040fe200078e02e2 */
[----:B------:R0:W2:Y:S03]  /*1ae0*/  LDG.E.U16 R96, desc[UR10][R60.64] ;  /* 0x0000000a3c607981 */ /* 0x0000a6000c1e1500 */
[C---:B------:R-:W-:Y:S01]  /*1af0*/  IMAD.WIDE R100, R20.reuse, 0x2, R224 ;  /* 0x0000000214647825 */ /* 0x040fe200078e02e0 */
[----:B------:R1:W3:Y:S03]  /*1b00*/  LDG.E.U16 R98, desc[UR10][R64.64] ;  /* 0x0000000a40627981 */ /* 0x0002e6000c1e1500 */
[C---:B------:R-:W-:Y:S02]  /*1b10*/  IMAD.WIDE R102, R20.reuse, 0x2, R222 ;  /* 0x0000000214667825 */ /* 0x040fe400078e02de */
[----:B------:R-:W4:Y:S02]  /*1b20*/  LDG.E.U16 R100, desc[UR10][R100.64] ;  /* 0x0000000a64647981 */ /* 0x000f24000c1e1500 */
[----:B------:R-:W-:-:S02]  /*1b30*/  IMAD.WIDE R62, R20, 0x2, R228 ;  /* 0x00000002143e7825 */ /* 0x000fc400078e02e4 */
[----:B------:R-:W5:Y:S02]  /*1b40*/  LDG.E.U16 R102, desc[UR10][R102.64] ;  /* 0x0000000a66667981 */ /* 0x000f64000c1e1500 */
[C---:B------:R-:W-:Y:S02]  /*1b50*/  IMAD.WIDE R66, R20.reuse, 0x2, R220 ;  /* 0x0000000214427825 */ /* 0x040fe400078e02dc */
[----:B------:R1:W3:Y:S02]  /*1b60*/  LDG.E.U16 R97, desc[UR10][R62.64] ;  /* 0x0000000a3e617981 */ /* 0x0002e4000c1e1500 */
[C---:B------:R-:W-:Y:S02]  /*1b70*/  IMAD.WIDE R90, R20.reuse, 0x2, R212 ;  /* 0x00000002145a7825 */ /* 0x040fe400078e02d4 */
[----:B------:R1:W3:Y:S02]  /*1b80*/  LDG.E.U16 R99, desc[UR10][R66.64] ;  /* 0x0000000a42637981 */ /* 0x0002e4000c1e1500 */
[----:B------:R-:W-:-:S02]  /*1b90*/  IMAD.WIDE R88, R20, 0x2, R210 ;  /* 0x0000000214587825 */ /* 0x000fc400078e02d2 */
[----:B------:R-:W3:Y:S02]  /*1ba0*/  LDG.E.U16 R101, desc[UR10][R90.64] ;  /* 0x0000000a5a657981 */ /* 0x000ee4000c1e1500 */
[C---:B------:R-:W-:Y:S02]  /*1bb0*/  IMAD.WIDE R86, R20.reuse, 0x2, R208 ;  /* 0x0000000214567825 */ /* 0x040fe400078e02d0 */
[----:B------:R-:W3:Y:S02]  /*1bc0*/  LDG.E.U16 R110, desc[UR10][R88.64] ;  /* 0x0000000a586e7981 */ /* 0x000ee4000c1e1500 */
[C---:B------:R-:W-:Y:S02]  /*1bd0*/  IMAD.WIDE R104, R20.reuse, 0x2, R218 ;  /* 0x0000000214687825 */ /* 0x040fe400078e02da */
[----:B------:R1:W3:Y:S02]  /*1be0*/  LDG.E.U16 R103, desc[UR10][R86.64] ;  /* 0x0000000a56677981 */ /* 0x0002e4000c1e1500 */
[----:B------:R-:W-:-:S02]  /*1bf0*/  IMAD.WIDE R106, R20, 0x2, R216 ;  /* 0x00000002146a7825 */ /* 0x000fc400078e02d8 */
[----:B------:R-:W3:Y:S02]  /*1c00*/  LDG.E.U16 R104, desc[UR10][R104.64] ;  /* 0x0000000a68687981 */ /* 0x000ee4000c1e1500 */
[C---:B0-----:R-:W-:Y:S02]  /*1c10*/  IMAD.WIDE R60, R20.reuse, 0x2, R204 ;  /* 0x00000002143c7825 */ /* 0x041fe400078e02cc */
[----:B------:R-:W2:Y:S02]  /*1c20*/  LDG.E.U16 R106, desc[UR10][R106.64] ;  /* 0x0000000a6a6a7981 */ /* 0x000ea4000c1e1500 */
[C---:B-1----:R-:W-:Y:S02]  /*1c30*/  IMAD.WIDE R64, R20.reuse, 0x2, R200 ;  /* 0x0000000214407825 */ /* 0x042fe400078e02c8 */
[----:B------:R0:W5:Y:S02]  /*1c40*/  LDG.E.U16 R112, desc[UR10][R60.64] ;  /* 0x0000000a3c707981 */ /* 0x000164000c1e1500 */
[----:B------:R-:W-:-:S02]  /*1c50*/  IMAD.WIDE R62, R20, 0x2, R202 ;  /* 0x00000002143e7825 */ /* 0x000fc400078e02ca */
[----:B------:R1:W3:Y:S02]  /*1c60*/  LDG.E.U16 R105, desc[UR10][R64.64] ;  /* 0x0000000a40697981 */ /* 0x0002e4000c1e1500 */
[C---:B------:R-:W-:Y:S02]  /*1c70*/  IMAD.WIDE R66, R20.reuse, 0x2, R196 ;  /* 0x0000000214427825 */ /* 0x040fe400078e02c4 */
[----:B------:R1:W3:Y:S02]  /*1c80*/  LDG.E.U16 R118, desc[UR10][R62.64] ;  /* 0x0000000a3e767981 */ /* 0x0002e4000c1e1500 */
[C---:B------:R-:W-:Y:S02]  /*1c90*/  IMAD.WIDE R84, R20.reuse, 0x2, R194 ;  /* 0x0000000214547825 */ /* 0x040fe400078e02c2 */
[----:B------:R1:W3:Y:S02]  /*1ca0*/  LDG.E.U16 R120, desc[UR10][R66.64] ;  /* 0x0000000a42787981 */ /* 0x0002e4000c1e1500 */
        /* <DEDUP_REMOVED lines=12> */
[----:B0-----:R-:W-:-:S02]  /*1d70*/  IMAD.WIDE R60, R20, 0x2, R186 ;  /* 0x00000002143c7825 */ /* 0x001fc400078e02ba */
[----:B------:R-:W3:Y:S02]  /*1d80*/  LDG.E.U16 R108, desc[UR10][R108.64] ;  /* 0x0000000a6c6c7981 */ /* 0x000ee4000c1e1500 */
[C---:B-1----:R-:W-:Y:S02]  /*1d90*/  IMAD.WIDE R64, R20.reuse, 0x2, R178 ;  /* 0x0000000214407825 */ /* 0x042fe400078e02b2 */
[----:B------:R-:W3:Y:S02]  /*1da0*/  LDG.E.U16 R60, desc[UR10][R60.64] ;  /* 0x0000000a3c3c7981 */ /* 0x000ee4000c1e1500 */
[C---:B------:R-:W-:Y:S02]  /*1db0*/  IMAD.WIDE R62, R20.reuse, 0x2, R184 ;  /* 0x00000002143e7825 */ /* 0x040fe400078e02b8 */
[----:B------:R-:W3:Y:S02]  /*1dc0*/  LDG.E.U16 R64, desc[UR10][R64.64] ;  /* 0x0000000a40407981 */ /* 0x000ee4000c1e1500 */
[----:B------:R-:W-:-:S02]  /*1dd0*/  IMAD.WIDE R66, R20, 0x2, R176 ;  /* 0x0000000214427825 */ /* 0x000fc400078e02b0 */
[----:B------:R-:W3:Y:S02]  /*1de0*/  LDG.E.U16 R63, desc[UR10][R62.64] ;  /* 0x0000000a3e3f7981 */ /* 0x000ee4000c1e1500 */
[C---:B------:R-:W-:Y:S02]  /*1df0*/  IMAD.WIDE R84, R20.reuse, 0x2, R36 ;  /* 0x0000000214547825 */ /* 0x040fe400078e0224 */
        /* <DEDUP_REMOVED lines=10> */
[----:B------:R-:W3:Y:S04]  /*1ea0*/  LDG.E.U16 R236, desc[UR10][R92.64] ;  /* 0x0000000a5cec7981 */ /* 0x000ee8000c1e1500 */
[----:B------:R-:W3:Y:S01]  /*1eb0*/  LDG.E.U16 R240, desc[UR10][R94.64] ;  /* 0x0000000a5ef07981 */ /* 0x000ee2000c1e1500 */
[----:B------:R-:W-:Y:S06]  /*1ec0*/  BAR.SYNC.DEFER_BLOCKING 0x0 ;  /* 0x0000000000007b1d */ /* 0x000fec0000010000 */
[----:B----4-:R-:W-:Y:S04]  /*1ed0*/  STS.U16 [R3+UR6+0x400], R100 ;  /* 0x0004006403007988 */ /* 0x010fe80008000406 */
[----:B--2---:R-:W-:Y:S04]  /*1ee0*/  STS.U16 [R3+UR6+0x800], R106 ;  /* 0x0008006a03007988 */ /* 0x004fe80008000406 */
[----:B-----5:R-:W-:Y:S04]  /*1ef0*/  STS.U16 [R3+UR6+0x1000], R112 ;  /* 0x0010007003007988 */ /* 0x020fe80008000406 */
[----:B---3--:R-:W-:Y:S04]  /*1f00*/  STS.U16 [R3+UR6+0x1400], R120 ;  /* 0x0014007803007988 */ /* 0x008fe80008000406 */
[----:B------:R-:W-:Y:S04]  /*1f10*/  STS.U16 [R3+UR6+0x1800], R234 ;  /* 0x001800ea03007988 */ /* 0x000fe80008000406 */
[----:B------:R-:W-:Y:S04]  /*1f20*/  STS.U16 [R3+UR6+0x1c00], R238 ;  /* 0x001c00ee03007988 */ /* 0x000fe80008000406 */
[----:B------:R-:W-:Y:S04]  /*1f30*/  STS.U16 [R3+UR6], R114 ;  /* 0x0000007203007988 */ /* 0x000fe80008000406 */
[----:B------:R-:W-:Y:S04]  /*1f40*/  STS.U16 [R3+UR6+0xc00], R116 ;  /* 0x000c007403007988 */ /* 0x000fe80008000406 */
        /* <DEDUP_REMOVED lines=23> */
[----:B------:R-:W-:Y:S01]  /*20c0*/  STS.U16 [R17+UR6+0x1f00], R240 ;  /* 0x001f00f011007988 */ /* 0x000fe20008000406 */
[----:B------:R-:W-:Y:S06]  /*20d0*/  BAR.SYNC.DEFER_BLOCKING 0x0 ;  /* 0x0000000000007b1d */ /* 0x000fec0000010000 */
[----:B------:R-:W-:Y:S04]  /*20e0*/  LDSM.16.MT88.4 R116, [R15+UR6+0x2000] ;  /* 0x002000060f74783b */ /* 0x000fe80008004200 */
[----:B------:R-:W0:Y:S04]  /*20f0*/  LDSM.16.M88.4 R60, [R14+UR6] ;  /* 0x000000060e3c783b */ /* 0x000e280008000200 */
[----:B------:R-:W1:Y:S04]  /*2100*/  LDSM.16.M88.4 R64, [R14+UR6+0x1000] ;  /* 0x001000060e40783b */ /* 0x000e680008000200 */
[----:B------:R-:W2:Y:S04]  /*2110*/  LDSM.16.MT88.4 R92, [R23+UR6+0x2000] ;  /* 0x00200006175c783b */ /* 0x000ea80008004200 */
[----:B------:R-:W3:Y:S04]  /*2120*/  LDSM.16.MT88.4 R112, [R15+UR6+0x2400] ;  /* 0x002400060f70783b */ /* 0x000ee80008004200 */
[----:B------:R-:W4:Y:S04]  /*2130*/  LDSM.16.MT88.4 R84, [R23+UR6+0x2400] ;  /* 0x002400061754783b */ /* 0x000f280008004200 */
[----:B------:R-:W-:Y:S04]  /*2140*/  LDSM.16.MT88.4 R108, [R15+UR6+0x2800] ;  /* 0x002800060f6c783b */ /* 0x000fe80008004200 */
[----:B------:R-:W-:Y:S04]  /*2150*/  LDSM.16.M88.4 R104, [R33+UR6+0x1000] ;  /* 0x001000062168783b */ /* 0x000fe80008000200 */
[----:B------:R-:W5:Y:S04]  /*2160*/  LDSM.16.M88.4 R100, [R33+UR6] ;  /* 0x000000062164783b */ /* 0x000f680008000200 */
[----:B------:R-:W5:Y:S01]  /*2170*/  LDSM.16.MT88.4 R96, [R23+UR6+0x2800] ;  /* 0x002800061760783b */ /* 0x000f620008004200 */
[C---:B0-----:R-:W-:Y:S06]  /*2180*/  HMMA.16816.F32 R120, R116.reuse, R60, RZ ;  /* 0x0000003c7478723c */ /* 0x041fec00000018ff */
[-C--:B-1----:R-:W-:Y:S06]  /*2190*/  HMMA.16816.F32 R116, R116, R64.reuse, RZ ;  /* 0x000000407474723c */ /* 0x082fec00000018ff */
[C---:B--2---:R-:W-:Y:S06]  /*21a0*/  HMMA.16816.F32 R88, R92.reuse, R64, RZ ;  /* 0x000000405c58723c */ /* 0x044fec00000018ff */
[----:B------:R-:W-:Y:S06]  /*21b0*/  HMMA.16816.F32 R92, R92, R60, RZ ;  /* 0x0000003c5c5c723c */ /* 0x000fec00000018ff */
[C---:B---3--:R-:W-:Y:S06]  /*21c0*/  HMMA.16816.F32 R120, R112.reuse, R62, R120 ;  /* 0x0000003e7078723c */ /* 0x048fec0000001878 */
[-C--:B------:R-:W-:Y:S01]  /*21d0*/  HMMA.16816.F32 R116, R112, R66.reuse, R116 ;  /* 0x000000427074723c */ /* 0x080fe20000001874 */
[----:B------:R-:W-:Y:S05]  /*21e0*/  LDSM.16.MT88.4 R112, [R23+UR6+0x2c00] ;  /* 0x002c00061770783b */ /* 0x000fea0008004200 */
[C---:B----4-:R-:W-:Y:S01]  /*21f0*/  HMMA.16816.F32 R88, R84.reuse, R66, R88 ;  /* 0x000000425458723c */ /* 0x050fe20000001858 */
[----:B------:R-:W0:Y:S05]  /*2200*/  LDSM.16.MT88.4 R64, [R15+UR6+0x2c00] ;  /* 0x002c00060f40783b */ /* 0x000e2a0008004200 */
[----:B------:R-:W-:Y:S06]  /*2210*/  HMMA.16816.F32 R92, R84, R62, R92 ;  /* 0x0000003e545c723c */ /* 0x000fec000000185c */
[C---:B-----5:R-:W-:Y:S06]  /*2220*/  HMMA.16816.F32 R120, R108.reuse, R100, R120 ;  /* 0x000000646c78723c */ /* 0x060fec0000001878 */
[-C--:B------:R-:W-:Y:S01]  /*2230*/  HMMA.16816.F32 R116, R108, R104.reuse, R116 ;  /* 0x000000686c74723c */ /* 0x080fe20000001874 */
[----:B------:R-:W-:Y:S05]  /*2240*/  BAR.SYNC.DEFER_BLOCKING 0x0 ;  /* 0x0000000000007b1d */ /* 0x000fea0000010000 */
[C---:B------:R-:W-:Y:S06]  /*2250*/  HMMA.16816.F32 R88, R96.reuse, R104, R88 ;  /* 0x000000686058723c */ /* 0x040fec0000001858 */
[----:B------:R-:W-:-:S12]  /*2260*/  HMMA.16816.F32 R92, R96, R100, R92 ;  /* 0x00000064605c723c */ /* 0x000fd8000000185c */
[C---:B0-----:R-:W-:Y:S06]  /*2270*/  HMMA.16816.F32 R116, R64.reuse, R106, R116 ;  /* 0x0000006a4074723c */ /* 0x041fec0000001874 */
[----:B------:R-:W-:Y:S06]  /*2280*/  HMMA.16816.F32 R120, R64, R102, R120 ;  /* 0x000000664078723c */ /* 0x000fec0000001878 */
[----:B------:R-:W-:Y:S01]  /*2290*/  HMMA.16816.F32 R88, R112, R106, R88 ;  /* 0x0000006a7058723c */ /* 0x000fe20000001858 */
[----:B------:R-:W-:-:S05]  /*22a0*/  IADD3 R63, R13, UR4, RZ ;  /* 0x000000040d3f7c10 */ /* 0x000fca000fffe0ff */
[----:B------:R-:W-:Y:S01]  /*22b0*/  HMMA.16816.F32 R92, R112, R102, R92 ;  /* 0x00000066705c723c */ /* 0x000fe2000000185c */
[----:B------:R-:W-:-:S05]  /*22c0*/  VIADD R60, R63, 0x20 ;  /* 0x000000203f3c7836 */ /* 0x000fca0000000000 */
[-C--:B------:R-:W-:Y:S01]  /*22d0*/  ISETP.GE.AND P6, PT, R24, R60.reuse, PT ;  /* 0x0000003c1800720c */ /* 0x080fe20003fc6270 */
[----:B------:R-:W-:Y:S01]  /*22e0*/  FMUL R62, R116, UR9 ;  /* 0x00000009743e7c20 */ /* 0x000fe20008400000 */
[-C--:B------:R-:W-:Y:S02]  /*22f0*/  ISETP.GE.AND P5, PT, R25, R60.reuse, PT ;  /* 0x0000003c1900720c */ /* 0x080fe40003fa6270 */
[-C--:B------:R-:W-:Y:S02]  /*2300*/  ISETP.GE.AND P2, PT, R26, R60.reuse, PT ;  /* 0x0000003c1a00720c */ /* 0x080fe40003f46270 */
[----:B------:R-:W-:Y:S01]  /*2310*/  ISETP.GE.AND P4, PT, R27, R60, PT ;  /* 0x0000003c1b00720c */ /* 0x000fe20003f86270 */
[----:B------:R-:W-:Y:S01]  /*2320*/  FMUL R60, R118, UR9 ;  /* 0x00000009763c7c20 */ /* 0x000fe20008400000 */
[----:B------:R-:W-:Y:S01]  /*2330*/  FMUL R86, R120, UR9 ;  /* 0x0000000978567c20 */ /* 0x000fe20008400000 */
[----:B------:R-:W-:Y:S01]  /*2340*/  FMUL R87, R121, UR9 ;  /* 0x0000000979577c20 */ /* 0x000fe20008400000 */
[----:B------:R-:W-:Y:S01]  /*2350*/  FMUL R64, R122, UR9 ;  /* 0x000000097a407c20 */ /* 0x000fe20008400000 */
[----:B------:R-:W-:Y:S01]  /*2360*/  FSEL R62, R62, -INF , P6 ;  /* 0xff8000003e3e7808 */ /* 0x000fe20003000000 */
[----:B------:R-:W-:Y:S01]  /*2370*/  FMUL R61, R88, UR9 ;  /* 0x00000009583d7c20 */ /* 0x000fe20008400000 */
[----:B------:R-:W-:Y:S01]  /*2380*/  FMUL R65, R90, UR9 ;  /* 0x000000095a417c20 */ /* 0x000fe20008400000 */
[----:B------:R-:W-:-:S02]  /*2390*/  FSEL R60, R60, -INF , P5 ;  /* 0xff8000003c3c7808 */ /* 0x000fc40002800000 */
[CC--:B------:R-:W-:Y:S02]  /*23a0*/  ISETP.GE.AND P3, PT, R24.reuse, R63.reuse, PT ;  /* 0x0000003f1800720c */ /* 0x0c0fe40003f66270 */
[-C--:B------:R-:W-:Y:S02]  /*23b0*/  ISETP.GT.AND P6, PT, R24, R63.reuse, PT ;  /* 0x0000003f1800720c */ /* 0x080fe40003fc4270 */
[----:B------:R-:W-:Y:S01]  /*23c0*/  ISETP.GE.AND P5, PT, R25, R63, PT ;  /* 0x0000003f1900720c */ /* 0x000fe20003fa6270 */
[----:B------:R-:W-:Y:S01]  /*23d0*/  VIADD R85, R63, 0x21 ;  /* 0x000000213f557836 */ /* 0x000fe20000000000 */
[----:B------:R-:W-:Y:S02]  /*23e0*/  FSEL R61, R61, -INF , P2 ;  /* 0xff8000003d3d7808 */ /* 0x000fe40001000000 */
[----:B------:R-:W-:Y:S02]  /*23f0*/  FSEL R65, R65, -INF , P4 ;  /* 0xff80000041417808 */ /* 0x000fe40002000000 */
[----:B------:R-:W-:-:S02]  /*2400*/  FSEL R86, R86, -INF , P3 ;  /* 0xff80000056567808 */ /* 0x000fc40001800000 */
[----:B------:R-:W-:Y:S02]  /*2410*/  FSEL R87, R87, -INF , P6 ;  /* 0xff80000057577808 */ /* 0x000fe40003000000 */
[----:B------:R-:W-:Y:S01]  /*2420*/  FSEL R64, R64, -INF , P5 ;  /* 0xff80000040407808 */ /* 0x000fe20002800000 */
[----:B------:R-:W-:Y:S01]  /*2430*/  FMUL R84, R123, UR9 ;  /* 0x000000097b547c20 */ /* 0x000fe20008400000 */
[-C--:B------:R-:W-:Y:S01]  /*2440*/  ISETP.GT.AND P2, PT, R25, R63.reuse, PT ;  /* 0x0000003f1900720c */ /* 0x080fe20003f44270 */
[----:B------:R-:W-:Y:S01]  /*2450*/  FMUL R66, R92, UR9 ;  /* 0x000000095c427c20 */ /* 0x000fe20008400000 */
[-C--:B------:R-:W-:Y:S01]  /*2460*/  ISETP.GE.AND P4, PT, R26, R63.reuse, PT ;  /* 0x0000003f1a00720c */ /* 0x080fe20003f86270 */
[----:B------:R-:W-:Y:S01]  /*2470*/  FMUL R67, R94, UR9 ;  /* 0x000000095e437c20 */ /* 0x000fe20008400000 */
[-C--:B------:R-:W-:Y:S02]  /*2480*/  ISETP.GT.AND P3, PT, R26, R63.reuse, PT ;  /* 0x0000003f1a00720c */ /* 0x080fe40003f64270 */
[----:B------:R-:W-:-:S02]  /*2490*/  ISETP.GE.AND P6, PT, R27, R63, PT ;  /* 0x0000003f1b00720c */ /* 0x000fc40003fc6270 */
[----:B------:R-:W-:Y:S01]  /*24a0*/  ISETP.GT.AND P5, PT, R27, R63, PT ;  /* 0x0000003f1b00720c */ /* 0x000fe20003fa4270 */
[----:B------:R-:W-:Y:S01]  /*24b0*/  FMUL R63, R93, UR9 ;  /* 0x000000095d3f7c20 */ /* 0x000fe20008400000 */
[----:B------:R-:W-:Y:S02]  /*24c0*/  FSEL R84, R84, -INF , P2 ;  /* 0xff80000054547808 */ /* 0x000fe40001000000 */
[----:B------:R-:W-:Y:S02]  /*24d0*/  FSEL R66, R66, -INF , P4 ;  /* 0xff80000042427808 */ /* 0x000fe40002000000 */
[----:B------:R-:W-:Y:S02]  /*24e0*/  FSEL R63, R63, -INF , P3 ;  /* 0xff8000003f3f7808 */ /* 0x000fe40001800000 */
[----:B------:R-:W-:Y:S02]  /*24f0*/  FSEL R67, R67, -INF , P6 ;  /* 0xff80000043437808 */ /* 0x000fe40003000000 */
[----:B------:R-:W-:-:S02]  /*2500*/  ISETP.GE.AND P2, PT, R24, R85, PT ;  /* 0x000000551800720c */ /* 0x000fc40003f46270 */
[-C--:B------:R-:W-:Y:S02]  /*2510*/  ISETP.GE.AND P4, PT, R25, R85.reuse, PT ;  /* 0x000000551900720c */ /* 0x080fe40003f86270 */
[-C--:B------:R-:W-:Y:S02]  /*2520*/  ISETP.GE.AND P3, PT, R26, R85.reuse, PT ;  /* 0x000000551a00720c */ /* 0x080fe40003f66270 */
[----:B------:R-:W-:Y:S01]  /*2530*/  ISETP.GE.AND P6, PT, R27, R85, PT ;  /* 0x000000551b00720c */ /* 0x000fe20003fc6270 */
[----:B------:R-:W-:Y:S01]  /*2540*/  FMUL R85, R95, UR9 ;  /* 0x000000095f557c20 */ /* 0x000fe20008400000 */
[----:B------:R-:W-:Y:S01]  /*2550*/  FMUL R90, R117, UR9 ;  /* 0x00000009755a7c20 */ /* 0x000fe20008400000 */
[----:B------:R-:W-:Y:S01]  /*2560*/  FMUL R88, R119, UR9 ;  /* 0x0000000977587c20 */ /* 0x000fe20008400000 */
[----:B------:R-:W-:Y:S02]  /*2570*/  FMNMX R93, R86, R87, !PT ;  /* 0x00000057565d7209 */ /* 0x000fe40007800000 */
[----:B------:R-:W-:Y:S01]  /*2580*/  FSEL R85, R85, -INF , P5 ;  /* 0xff80000055557808 */ /* 0x000fe20002800000 */
[----:B------:R-:W-:Y:S01]  /*2590*/  FMUL R89, R89, UR9 ;  /* 0x0000000959597c20 */ /* 0x000fe20008400000 */
[----:B------:R-:W-:Y:S01]  /*25a0*/  FMNMX R95, R64, R84, !PT ;  /* 0x00000054405f7209 */ /* 0x000fe20007800000 */
[----:B------:R-:W-:Y:S01]  /*25b0*/  FMUL R91, R91, UR9 ;  /* 0x000000095b5b7c20 */ /* 0x000fe20008400000 */
[----:B------:R-:W-:-:S02]  /*25c0*/  FMNMX R92, R66, R63, !PT ;  /* 0x0000003f425c7209 */ /* 0x000fc40007800000 */
[----:B------:R-:W-:Y:S02]  /*25d0*/  FMNMX R94, R67, R85, !PT ;  /* 0x00000055435e7209 */ /* 0x000fe40007800000 */
[----:B------:R-:W-:Y:S02]  /*25e0*/  FSEL R90, R90, -INF , P2 ;  /* 0xff8000005a5a7808 */ /* 0x000fe40001000000 */
[----:B------:R-:W-:Y:S02]  /*25f0*/  FMNMX R93, R62, R93, !PT ;  /* 0x0000005d3e5d7209 */ /* 0x000fe40007800000 */
[----:B------:R-:W-:Y:S02]  /*2600*/  FSEL R88, R88, -INF , P4 ;  /* 0xff80000058587808 */ /* 0x000fe40002000000 */
[----:B------:R-:W-:Y:S02]  /*2610*/  FMNMX R95, R60, R95, !PT ;  /* 0x0000005f3c5f7209 */ /* 0x000fe40007800000 */
[----:B------:R-:W-:-:S02]  /*2620*/  FSEL R89, R89, -INF , P3 ;  /* 0xff80000059597808 */ /* 0x000fc40001800000 */
[----:B------:R-:W-:Y:S02]  /*2630*/  FMNMX R92, R61, R92, !PT ;  /* 0x0000005c3d5c7209 */ /* 0x000fe40007800000 */
[----:B------:R-:W-:Y:S02]  /*2640*/  FSEL R91, R91, -INF , P6 ;  /* 0xff8000005b5b7808 */ /* 0x000fe40003000000 */
[----:B------:R-:W-:Y:S02]  /*2650*/  FMNMX R94, R65, R94, !PT ;  /* 0x0000005e415e7209 */ /* 0x000fe40007800000 */
[----:B------:R-:W-:Y:S02]  /*2660*/  FMNMX R93, R90, R93, !PT ;  /* 0x0000005d5a5d7209 */ /* 0x000fe40007800000 */
[----:B------:R-:W-:Y:S02]  /*2670*/  FMNMX R95, R88, R95, !PT ;  /* 0x0000005f585f7209 */ /* 0x000fe40007800000 */
[----:B------:R-:W-:-:S02]  /*2680*/  FMNMX R92, R89, R92, !PT ;  /* 0x0000005c595c7209 */ /* 0x000fc40007800000 */
[----:B------:R-:W-:Y:S01]  /*2690*/  FMNMX R94, R91, R94, !PT ;  /* 0x0000005e5b5e7209 */ /* 0x000fe20007800000 */
[----:B------:R-:W0:Y:S04]  /*26a0*/  SHFL.BFLY PT, R96, R93, 0x2, 0x1f ;  /* 0x0c401f005d607f89 */ /* 0x000e2800000e0000 */
[----:B------:R-:W1:Y:S04]  /*26b0*/  SHFL.BFLY PT, R98, R95, 0x2, 0x1f ;  /* 0x0c401f005f627f89 */ /* 0x000e6800000e0000 */
[----:B------:R-:W2:Y:S04]  /*26c0*/  SHFL.BFLY PT, R97, R92, 0x2, 0x1f ;  /* 0x0c401f005c617f89 */ /* 0x000ea800000e0000 */
[----:B------:R-:W3:Y:S01]  /*26d0*/  SHFL.BFLY PT, R99, R94, 0x2, 0x1f ;  /* 0x0c401f005e637f89 */ /* 0x000ee200000e0000 */
[----:B0-----:R-:W-:-:S02]  /*26e0*/  FMNMX R96, R93, R96, !PT ;  /* 0x000000605d607209 */ /* 0x001fc40007800000 */
[----:B-1----:R-:W-:Y:S02]  /*26f0*/  FMNMX R98, R95, R98, !PT ;  /* 0x000000625f627209 */ /* 0x002fe40007800000 */
[----:B--2---:R-:W-:Y:S02]  /*2700*/  FMNMX R100, R92, R97, !PT ;  /* 0x000000615c647209 */ /* 0x004fe40007800000 */
[----:B------:R-:W0:Y:S01]  /*2710*/  SHFL.BFLY PT, R97, R96, 0x1, 0x1f ;  /* 0x0c201f0060617f89 */ /* 0x000e2200000e0000 */
[----:B---3--:R-:W-:-:S03]  /*2720*/  FMNMX R102, R94, R99, !PT ;  /* 0x000000635e667209 */ /* 0x008fc60007800000 */
[----:B------:R-:W1:Y:S04]  /*2730*/  SHFL.BFLY PT, R99, R98, 0x1, 0x1f ;  /* 0x0c201f0062637f89 */ /* 0x000e6800000e0000 */
[----:B------:R-:W2:Y:S04]  /*2740*/  SHFL.BFLY PT, R101, R100, 0x1, 0x1f ;  /* 0x0c201f0064657f89 */ /* 0x000ea800000e0000 */
[----:B------:R-:W3:Y:S01]  /*2750*/  SHFL.BFLY PT, R103, R102, 0x1, 0x1f ;  /* 0x0c201f0066677f89 */ /* 0x000ee200000e0000 */
[----:B------:R-:W-:Y:S02]  /*2760*/  LOP3.LUT R112, R0, 0x1c, RZ, 0xc0, !PT ;  /* 0x0000001c00707812 */ /* 0x000fe400078ec0ff */
[----:B------:R-:W-:-:S02]  /*2770*/  SHF.R.U32.HI R92, RZ, 0x3, R10 ;  /* 0x00000003ff5c7819 */ /* 0x000fc4000001160a */
[----:B------:R-:W-:Y:S02]  /*2780*/  LEA R112, R112, UR6, 0x2 ;  /* 0x0000000670707c11 */ /* 0x000fe4000f8e10ff */
[----:B------:R-:W-:Y:S02]  /*2790*/  LOP3.LUT R93, R92, 0xc, RZ, 0xc0, !PT ;  /* 0x0000000c5c5d7812 */ /* 0x000fe400078ec0ff */
[----:B0-----:R-:W-:-:S03]  /*27a0*/  FMNMX R105, R96, R97, !PT ;  /* 0x0000006160697209 */ /* 0x001fc60007800000 */
[----:B------:R-:W-:Y:S02]  /*27b0*/  IMAD.IADD R92, R112, 0x1, R93 ;  /* 0x00000001705c7824 */ /* 0x000fe400078e025d */
[----:B------:R-:W-:Y:S01]  /*27c0*/  IMAD.IADD R93, R93, 0x1, R29 ;  /* 0x000000015d5d7824 */ /* 0x000fe200078e021d */
[----:B-1----:R-:W-:Y:S02]  /*27d0*/  FMNMX R104, R98, R99, !PT ;  /* 0x0000006362687209 */ /* 0x002fe40007800000 */
[----:B--2---:R-:W-:Y:S01]  /*27e0*/  FMNMX R106, R100, R101, !PT ;  /* 0x00000065646a7209 */ /* 0x004fe20007800000 */
[----:B------:R-:W-:Y:S01]  /*27f0*/  @!P1 STS [R92], R105 ;  /* 0x000000695c009388 */ /* 0x000fe20000000800 */
[----:B---3--:R-:W-:-:S03]  /*2800*/  FMNMX R103, R102, R103, !PT ;  /* 0x0000006766677209 */ /* 0x008fc60007800000 */
[----:B------:R-:W-:Y:S04]  /*2810*/  @!P1 STS [R93], R104 ;  /* 0x000000685d009388 */ /* 0x000fe80000000800 */
[----:B------:R-:W-:Y:S04]  /*2820*/  @!P1 STS [R21], R106 ;  /* 0x0000006a15009388 */ /* 0x000fe80000000800 */
[----:B------:R-:W-:Y:S01]  /*2830*/  @!P1 STS [R22], R103 ;  /* 0x0000006716009388 */ /* 0x000fe20000000800 */
[----:B------:R-:W-:Y:S01]  /*2840*/  LEA R94, R10, UR6, 0x2 ;  /* 0x000000060a5e7c11 */ /* 0x000fe2000f8e10ff */
[----:B------:R-:W-:Y:S06]  /*2850*/  BAR.SYNC.DEFER_BLOCKING 0x0 ;  /* 0x0000000000007b1d */ /* 0x000fec0000010000 */
[----:B------:R-:W0:Y:S04]  /*2860*/  LDS R95, [R94] ;  /* 0x000000005e5f7984 */ /* 0x000e280000000800 */
[----:B0-----:R-:W0:Y:S02]  /*2870*/  SHFL.BFLY PT, R96, R95, 0x2, 0x1f ;  /* 0x0c401f005f607f89 */ /* 0x001e2400000e0000 */
[----:B0-----:R-:W-:-:S05]  /*2880*/  FMNMX R96, R95, R96, !PT ;  /* 0x000000605f607209 */ /* 0x001fca0007800000 */
[----:B------:R-:W0:Y:S02]  /*2890*/  SHFL.BFLY PT, R97, R96, 0x1, 0x1f ;  /* 0x0c201f0060617f89 */ /* 0x000e2400000e0000 */
[----:B0-----:R-:W-:-:S05]  /*28a0*/  FMNMX R97, R96, R97, !PT ;  /* 0x0000006160617209 */ /* 0x001fca0007800000 */
[----:B------:R-:W-:Y:S01]  /*28b0*/  @!P1 STS [R94], R97 ;  /* 0x000000615e009388 */ /* 0x000fe20000000800 */
[----:B------:R-:W-:Y:S06]  /*28c0*/  BAR.SYNC.DEFER_BLOCKING 0x0 ;  /* 0x0000000000007b1d */ /* 0x000fec0000010000 */
[----:B------:R-:W0:Y:S04]  /*28d0*/  LDS R109, [R29] ;  /* 0x000000001d6d7984 */ /* 0x000e280000000800 */
[----:B------:R-:W1:Y:S04]  /*28e0*/  LDS R111, [R112] ;  /* 0x00000000706f7984 */ /* 0x000e680000000800 */
[----:B------:R-:W2:Y:S04]  /*28f0*/  LDS R110, [R30] ;  /* 0x000000001e6e7984 */ /* 0x000ea80000000800 */
[----:B------:R-:W3:Y:S01]  /*2900*/  LDS R108, [R31] ;  /* 0x000000001f6c7984 */ /* 0x000ee20000000800 */
[----:B0-----:R-:W-:-:S02]  /*2910*/  FMNMX R109, R109, R166, !PT ;  /* 0x000000a66d6d7209 */ /* 0x001fc40007800000 */
[----:B-1----:R-:W-:-:S03]  /*2920*/  FMNMX R111, R111, R172, !PT ;  /* 0x000000ac6f6f7209 */ /* 0x002fc60007800000 */
[----:B------:R-:W-:Y:S01]  /*2930*/  FADD R60, R60, -R109 ;  /* 0x8000006d3c3c7221 */ /* 0x000fe20000000000 */
[----:B--2---:R-:W-:Y:S01]  /*2940*/  FMNMX R110, R110, R167, !PT ;  /* 0x000000a76e6e7209 */ /* 0x004fe20007800000 */
[--C-:B------:R-:W-:Y:S01]  /*2950*/  FADD R62, R62, -R111.reuse ;  /* 0x8000006f3e3e7221 */ /* 0x100fe20000000000 */
[----:B---3--:R-:W-:Y:S01]  /*2960*/  FMNMX R108, R108, R131, !PT ;  /* 0x000000836c6c7209 */ /* 0x008fe20007800000 */
[----:B------:R-:W-:Y:S01]  /*2970*/  FMUL R105, R60, 1.4426950216293334961 ;  /* 0x3fb8aa3b3c697820 */ /* 0x000fe20000400000 */
[--C-:B------:R-:W-:Y:S01]  /*2980*/  FADD R86, R86, -R111.reuse ;  /* 0x8000006f56567221 */ /* 0x100fe20000000000 */
[--C-:B------:R-:W-:Y:S01]  /*2990*/  FADD R87, R87, -R111.reuse ;  /* 0x8000006f57577221 */ /* 0x100fe20000000000 */
[----:B------:R-:W-:Y:S01]  /*29a0*/  FMUL R62, R62, 1.4426950216293334961 ;  /* 0x3fb8aa3b3e3e7820 */ /* 0x000fe20000400000 */
[----:B------:R-:W-:Y:S01]  /*29b0*/  FADD R60, R63, -R110 ;  /* 0x8000006e3f3c7221 */ /* 0x000fe20000000000 */
[----:B------:R-:W-:Y:S01]  /*29c0*/  FADD R90, R90, -R111 ;  /* 0x8000006f5a5a7221 */ /* 0x000fe20000000000 */
[--C-:B------:R-:W-:Y:S01]  /*29d0*/  FADD R64, R64, -R109.reuse ;  /* 0x8000006d40407221 */ /* 0x100fe20000000000 */
[--C-:B------:R-:W-:Y:S01]  /*29e0*/  FADD R84, R84, -R109.reuse ;  /* 0x8000006d54547221 */ /* 0x100fe20000000000 */
[----:B------:R-:W-:Y:S01]  /*29f0*/  FADD R67, R67, -R108 ;  /* 0x8000006c43437221 */ /* 0x000fe20000000000 */
[----:B------:R-:W-:Y:S01]  /*2a00*/  FADD R88, R88, -R109 ;  /* 0x8000006d58587221 */ /* 0x000fe20000000000 */
[----:B------:R-:W-:Y:S01]  /*2a10*/  FADD R66, R66, -R110 ;  /* 0x8000006e42427221 */ /* 0x000fe20000000000 */
[----:B------:R-:W-:Y:S01]  /*2a20*/  FADD R85, R85, -R108 ;  /* 0x8000006c55557221 */ /* 0x000fe20000000000 */
[----:B------:R-:W-:Y:S01]  /*2a30*/  FMUL R86, R86, 1.4426950216293334961 ;  /* 0x3fb8aa3b56567820 */ /* 0x000fe20000400000 */
[----:B------:R-:W-:Y:S01]  /*2a40*/  FMUL R87, R87, 1.4426950216293334961 ;  /* 0x3fb8aa3b57577820 */ /* 0x000fe20000400000 */
[----:B------:R0:W-:Y:S01]  /*2a50*/  MUFU.EX2 R117, R62 ;  /* 0x0000003e00757308 */ /* 0x0001e20000000800 */
[----:B------:R-:W-:Y:S01]  /*2a60*/  FMUL R60, R60, 1.4426950216293334961 ;  /* 0x3fb8aa3b3c3c7820 */ /* 0x000fe20000400000 */
[--C-:B------:R-:W-:Y:S01]  /*2a70*/  FADD R61, R61, -R110.reuse ;  /* 0x8000006e3d3d7221 */ /* 0x100fe20000000000 */
[----:B------:R-:W-:Y:S01]  /*2a80*/  FMUL R90, R90, 1.4426950216293334961 ;  /* 0x3fb8aa3b5a5a7820 */ /* 0x000fe20000400000 */
[----:B------:R-:W-:Y:S01]  /*2a90*/  FMUL R64, R64, 1.4426950216293334961 ;  /* 0x3fb8aa3b40407820 */ /* 0x000fe20000400000 */
[----:B------:R-:W-:Y:S01]  /*2aa0*/  FMUL R84, R84, 1.4426950216293334961 ;  /* 0x3fb8aa3b54547820 */ /* 0x000fe20000400000 */
[----:B------:R-:W-:Y:S01]  /*2ab0*/  FADD R89, R89, -R110 ;  /* 0x8000006e59597221 */ /* 0x000fe20000000000 */
[--C-:B------:R-:W-:Y:S01]  /*2ac0*/  FADD R65, R65, -R108.reuse ;  /* 0x8000006c41417221 */ /* 0x100fe20000000000 */
[----:B------:R-:W-:Y:S01]  /*2ad0*/  FMUL R66, R66, 1.4426950216293334961 ;  /* 0x3fb8aa3b42427820 */ /* 0x000fe20000400000 */
[----:B0-----:R-:W-:Y:S01]  /*2ae0*/  FMUL R62, R67, 1.4426950216293334961 ;  /* 0x3fb8aa3b433e7820 */ /* 0x001fe20000400000 */
[----:B------:R-:W-:Y:S01]  /*2af0*/  FMUL R104, R88, 1.4426950216293334961 ;  /* 0x3fb8aa3b58687820 */ /* 0x000fe20000400000 */
[----:B------:R-:W-:Y:S01]  /*2b00*/  FMUL R85, R85, 1.4426950216293334961 ;  /* 0x3fb8aa3b55557820 */ /* 0x000fe20000400000 */
[----:B------:R-:W-:Y:S01]  /*2b10*/  MUFU.EX2 R119, R86 ;  /* 0x0000005600777308 */ /* 0x000fe20000000800 */
[----:B------:R-:W-:Y:S01]  /*2b20*/  FMUL R61, R61, 1.4426950216293334961 ;  /* 0x3fb8aa3b3d3d7820 */ /* 0x000fe20000400000 */
[----:B------:R-:W-:-:S06]  /*2b30*/  FADD R91, R91, -R108 ;  /* 0x8000006c5b5b7221 */ /* 0x000fcc0000000000 */
[----:B------:R-:W0:Y:S01]  /*2b40*/  MUFU.EX2 R240, R87 ;  /* 0x0000005700f07308 */ /* 0x000e220000000800 */
[----:B------:R-:W-:-:S07]  /*2b50*/  FMUL R91, R91, 1.4426950216293334961 ;  /* 0x3fb8aa3b5b5b7820 */ /* 0x000fce0000400000 */
[----:B------:R1:W-:Y:S08]  /*2b60*/  MUFU.EX2 R88, R60 ;  /* 0x0000003c00587308 */ /* 0x0003f00000000800 */
[----:B------:R2:W-:Y:S01]  /*2b70*/  MUFU.EX2 R116, R90 ;  /* 0x0000005a00747308 */ /* 0x0005e20000000800 */
[----:B-1----:R-:W-:-:S07]  /*2b80*/  FMUL R60, R65, 1.4426950216293334961 ;  /* 0x3fb8aa3b413c7820 */ /* 0x002fce0000400000 */
[----:B------:R0:W-:Y:S01]  /*2b90*/  MUFU.EX2 R107, R64 ;  /* 0x00000040006b7308 */ /* 0x0001e20000000800 */
[----:B--2---:R-:W-:-:S07]  /*2ba0*/  FMUL R90, R89, 1.4426950216293334961 ;  /* 0x3fb8aa3b595a7820 */ /* 0x004fce0000400000 */
[----:B------:R-:W1:Y:S08]  /*2bb0*/  MUFU.EX2 R106, R84 ;  /* 0x00000054006a7308 */ /* 0x000e700000000800 */
[----:B------:R1:W2:Y:S08]  /*2bc0*/  MUFU.EX2 R63, R66 ;  /* 0x00000042003f7308 */ /* 0x0002b00000000800 */
[----:B------:R-:W-:Y:S08]  /*2bd0*/  MUFU.EX2 R62, R62 ;  /* 0x0000003e003e7308 */ /* 0x000ff00000000800 */
[----:B------:R-:W3:Y:S08]  /*2be0*/  MUFU.EX2 R89, R85 ;  /* 0x0000005500597308 */ /* 0x000ef00000000800 */
[----:B------:R-:W4:Y:S08]  /*2bf0*/  MUFU.EX2 R105, R105 ;  /* 0x0000006900697308 */ /* 0x000f300000000800 */
[----:B------:R-:W5:Y:S08]  /*2c00*/  MUFU.EX2 R61, R61 ;  /* 0x0000003d003d7308 */ /* 0x000f700000000800 */
[----:B------:R-:W5:Y:S08]  /*2c10*/  MUFU.EX2 R60, R60 ;  /* 0x0000003c003c7308 */ /* 0x000f700000000800 */
[----:B------:R-:W5:Y:S01]  /*2c20*/  MUFU.EX2 R104, R104 ;  /* 0x0000006800687308 */ /* 0x000f620000000800 */
[----:B0-----:R-:W-:-:S07]  /*2c30*/  FADD R64, R119, R240 ;  /* 0x000000f077407221 */ /* 0x001fce0000000000 */
[----:B------:R-:W0:Y:S01]  /*2c40*/  MUFU.EX2 R90, R90 ;  /* 0x0000005a005a7308 */ /* 0x000e220000000800 */
[----:B-1----:R-:W-:-:S07]  /*2c50*/  FADD R66, R107, R106 ;  /* 0x0000006a6b427221 */ /* 0x002fce0000000000 */
[----:B------:R-:W1:Y:S01]  /*2c60*/  MUFU.EX2 R91, R91 ;  /* 0x0000005b005b7308 */ /* 0x000e620000000800 */
[----:B--2---:R-:W-:Y:S01]  /*2c70*/  FADD R84, R63, R88 ;  /* 0x000000583f547221 */ /* 0x004fe20000000000 */
[----:B---3--:R-:W-:Y:S01]  /*2c80*/  FADD R87, R62, R89 ;  /* 0x000000593e577221 */ /* 0x008fe20000000000 */
[----:B------:R-:W-:Y:S01]  /*2c90*/  FADD R65, R117, R64 ;  /* 0x0000004075417221 */ /* 0x000fe20000000000 */
[----:B----4-:R-:W-:Y:S01]  /*2ca0*/  FADD R67, R105, R66 ;  /* 0x0000004269437221 */ /* 0x010fe20000000000 */
[----:B-----5:R-:W-:Y:S01]  /*2cb0*/  FADD R85, R61, R84 ;  /* 0x000000543d557221 */ /* 0x020fe20000000000 */
[----:B------:R-:W-:Y:S01]  /*2cc0*/  FADD R64, R60, R87 ;  /* 0x000000573c407221 */ /* 0x000fe20000000000 */
[----:B------:R-:W-:Y:S01]  /*2cd0*/  FADD R65, R116, R65 ;  /* 0x0000004174417221 */ /* 0x000fe20000000000 */
[----:B------:R-:W-:Y:S01]  /*2ce0*/  FADD R67, R104, R67 ;  /* 0x0000004368437221 */ /* 0x000fe20000000000 */
[----:B0-----:R-:W-:-:S03]  /*2cf0*/  FADD R85, R90, R85 ;  /* 0x000000555a557221 */ /* 0x001fc60000000000 */
[----:B------:R-:W0:Y:S01]  /*2d00*/  SHFL.BFLY PT, R66, R65, 0x2, 0x1f ;  /* 0x0c401f0041427f89 */ /* 0x000e2200000e0000 */
[----:B-1----:R-:W-:-:S03]  /*2d10*/  FADD R64, R91, R64 ;  /* 0x000000405b407221 */ /* 0x002fc60000000000 */
[----:B------:R-:W1:Y:S04]  /*2d20*/  SHFL.BFLY PT, R84, R67, 0x2, 0x1f ;  /* 0x0c401f0043547f89 */ /* 0x000e6800000e0000 */
[----:B------:R-:W2:Y:S04]  /*2d30*/  SHFL.BFLY PT, R86, R85, 0x2, 0x1f ;  /* 0x0c401f0055567f89 */ /* 0x000ea800000e0000 */
[----:B------:R-:W3:Y:S01]  /*2d40*/  SHFL.BFLY PT, R87, R64, 0x2, 0x1f ;  /* 0x0c401f0040577f89 */ /* 0x000ee200000e0000 */
[----:B0-----:R-:W-:Y:S01]  /*2d50*/  FADD R66, R65, R66 ;  /* 0x0000004241427221 */ /* 0x001fe20000000000 */
[----:B-1----:R-:W-:Y:S01]  /*2d60*/  FADD R84, R67, R84 ;  /* 0x0000005443547221 */ /* 0x002fe20000000000 */
[----:B--2---:R-:W-:-:S04]  /*2d70*/  FADD R86, R85, R86 ;  /* 0x0000005655567221 */ /* 0x004fc80000000000 */
[----:B------:R-:W0:Y:S01]  /*2d80*/  SHFL.BFLY PT, R95, R84, 0x1, 0x1f ;  /* 0x0c201f00545f7f89 */ /* 0x000e2200000e0000 */
[----:B---3--:R-:W-:-:S03]  /*2d90*/  FADD R96, R64, R87 ;  /* 0x0000005740607221 */ /* 0x008fc60000000000 */
[----:B------:R-:W1:Y:S04]  /*2da0*/  SHFL.BFLY PT, R87, R66, 0x1, 0x1f ;  /* 0x0c201f0042577f89 */ /* 0x000e6800000e0000 */
[----:B------:R-:W2:Y:S04]  /*2db0*/  SHFL.BFLY PT, R97, R86, 0x1, 0x1f ;  /* 0x0c201f0056617f89 */ /* 0x000ea800000e0000 */
[----:B------:R-:W3:Y:S01]  /*2dc0*/  SHFL.BFLY PT, R65, R96, 0x1, 0x1f ;  /* 0x0c201f0060417f89 */ /* 0x000ee200000e0000 */
[----:B0-----:R-:W-:Y:S01]  /*2dd0*/  FADD R98, R84, R95 ;  /* 0x0000005f54627221 */ /* 0x001fe20000000000 */
[----:B-1----:R-:W-:Y:S01]  /*2de0*/  FADD R87, R66, R87 ;  /* 0x0000005742577221 */ /* 0x002fe20000000000 */
[----:B------:R-:W-:Y:S01]  /*2df0*/  BAR.SYNC.DEFER_BLOCKING 0x0 ;  /* 0x0000000000007b1d */ /* 0x000fe20000010000 */
[----:B--2---:R-:W-:Y:S01]  /*2e00*/  FADD R100, R86, R97 ;  /* 0x0000006156647221 */ /* 0x004fe20000000000 */
[----:B---3--:R-:W-:-:S04]  /*2e10*/  FADD R95, R96, R65 ;  /* 0x00000041605f7221 */ /* 0x008fc80000000000 */
[----:B------:R-:W-:Y:S04]  /*2e20*/  @!P1 STS [R92], R87 ;  /* 0x000000575c009388 */ /* 0x000fe80000000800 */
[----:B------:R-:W-:Y:S04]  /*2e30*/  @!P1 STS [R93], R98 ;  /* 0x000000625d009388 */ /* 0x000fe80000000800 */
[----:B------:R-:W-:Y:S04]  /*2e40*/  @!P1 STS [R21], R100 ;  /* 0x0000006415009388 */ /* 0x000fe80000000800 */
[----:B------:R-:W-:Y:S01]  /*2e50*/  @!P1 STS [R22], R95 ;  /* 0x0000005f16009388 */ /* 0x000fe20000000800 */
[----:B------:R-:W-:Y:S06]  /*2e60*/  BAR.SYNC.DEFER_BLOCKING 0x0 ;  /* 0x0000000000007b1d */ /* 0x000fec0000010000 */
[----:B------:R-:W0:Y:S04]  /*2e70*/  LDS R66, [R94] ;  /* 0x000000005e427984 */ /* 0x000e280000000800 */
[----:B0-----:R-:W0:Y:S02]  /*2e80*/  SHFL.BFLY PT, R65, R66, 0x2, 0x1f ;  /* 0x0c401f0042417f89 */ /* 0x001e2400000e0000 */
[----:B0-----:R-:W-:-:S05]  /*2e90*/  FADD R67, R66, R65 ;  /* 0x0000004142437221 */ /* 0x001fca0000000000 */
[----:B------:R-:W0:Y:S02]  /*2ea0*/  SHFL.BFLY PT, R64, R67, 0x1, 0x1f ;  /* 0x0c201f0043407f89 */ /* 0x000e2400000e0000 */
[----:B0-----:R-:W-:-:S05]  /*2eb0*/  FADD R85, R67, R64 ;  /* 0x0000004043557221 */ /* 0x001fca0000000000 */
[----:B------:R0:W-:Y:S01]  /*2ec0*/  @!P1 STS [R94], R85 ;  /* 0x000000555e009388 */ /* 0x0001e20000000800 */
[----:B------:R-:W-:Y:S01]  /*2ed0*/  BAR.SYNC.DEFER_BLOCKING 0x0 ;  /* 0x0000000000007b1d */ /* 0x000fe20000010000 */
[----:B------:R-:W-:-:S04]  /*2ee0*/  IMAD.WIDE R64, R8, 0x2, R164 ;  /* 0x0000000208407825 */ /* 0x000fc800078e02a4 */
[----:B------:R-:W-:-:S04]  /*2ef0*/  IMAD.WIDE R86, R8, 0x2, R152 ;  /* 0x0000000208567825 */ /* 0x000fc800078e0298 */
[----:B0-----:R-:W-:-:S04]  /*2f00*/  IMAD.WIDE R84, R8, 0x2, R150 ;  /* 0x0000000208547825 */ /* 0x001fc800078e0296 */
[----:B------:R-:W-:-:S04]  /*2f10*/  IMAD.WIDE R66, R8, 0x2, R148 ;  /* 0x0000000208427825 */ /* 0x000fc800078e0294 */
[C---:B------:R-:W-:Y:S01]  /*2f20*/  IMAD.WIDE R120, R8.reuse, 0x2, R160 ;  /* 0x0000000208787825 */ /* 0x040fe200078e02a0 */
[----:B------:R0:W2:Y:S03]  /*2f30*/  LDG.E.U16 R237, desc[UR10][R64.64] ;  /* 0x0000000a40ed7981 */ /* 0x0000a6000c1e1500 */
[C---:B------:R-:W-:Y:S01]  /*2f40*/  IMAD.WIDE R122, R8.reuse, 0x2, R170 ;  /* 0x00000002087a7825 */ /* 0x040fe200078e02aa */
[----:B------:R-:W3:Y:S03]  /*2f50*/  LDG.E.U16 R118, desc[UR10][R86.64] ;  /* 0x0000000a56767981 */ /* 0x000ee6000c1e1500 */
[C---:B------:R-:W-:Y:S01]  /*2f60*/  IMAD.WIDE R92, R8.reuse, 0x2, R156 ;  /* 0x00000002085c7825 */ /* 0x040fe200078e029c */
[----:B------:R-:W4:Y:S03]  /*2f70*/  LDG.E.U16 R252, desc[UR10][R84.64] ;  /* 0x0000000a54fc7981 */ /* 0x000f26000c1e1500 */
[C---:B0-----:R-:W-:Y:S01]  /*2f80*/  IMAD.WIDE R64, R8.reuse, 0x2, R144 ;  /* 0x0000000208407825 */ /* 0x041fe200078e0290 */
[----:B------:R-:W5:Y:S03]  /*2f90*/  LDG.E.U16 R173, desc[UR10][R66.64] ;  /* 0x0000000a42ad7981 */ /* 0x000f66000c1e1500 */
[C---:B------:R-:W-:Y:S01]  /*2fa0*/  IMAD.WIDE R94, R8.reuse, 0x2, R42 ;  /* 0x00000002085e7825 */ /* 0x040fe200078e022a */
[----:B------:R0:W2:Y:S03]  /*2fb0*/  LDG.E.U16 R234, desc[UR10][R64.64] ;  /* 0x0000000a40ea7981 */ /* 0x0000a6000c1e1500 */
[C---:B------:R-:W-:Y:S01]  /*2fc0*/  IMAD.WIDE R242, R8.reuse, 0x2, R168 ;  /* 0x0000000208f27825 */ /* 0x040fe200078e02a8 */
[----:B------:R-:W4:Y:S03]  /*2fd0*/  LDG.E.U16 R120, desc[UR10][R120.64] ;  /* 0x0000000a78787981 */ /* 0x000f26000c1e1500 */
[C---:B------:R-:W-:Y:S01]  /*2fe0*/  IMAD.WIDE R244, R8.reuse, 0x2, R154 ;  /* 0x0000000208f47825 */ /* 0x040fe200078e029a */
[----:B------:R1:W5:Y:S03]  /*2ff0*/  LDG.E.U16 R235, desc[UR10][R92.64] ;  /* 0x0000000a5ceb7981 */ /* 0x000366000c1e1500 */
[C---:B------:R-:W-:Y:S01]  /*3000*/  IMAD.WIDE R98, R8.reuse, 0x2, R134 ;  /* 0x0000000208627825 */ /* 0x040fe200078e0286 */
[----:B------:R1:W5:Y:S03]  /*3010*/  LDG.E.U16 R238, desc[UR10][R94.64] ;  /* 0x0000000a5eee7981 */ /* 0x000366000c1e1500 */
[C---:B------:R-:W-:Y:S01]  /*3020*/  IMAD.WIDE R96, R8.reuse, 0x2, R132 ;  /* 0x0000000208607825 */ /* 0x040fe200078e0284 */
[----:B------:R-:W5:Y:S03]  /*3030*/  LDG.E.U16 R122, desc[UR10][R122.64] ;  /* 0x0000000a7a7a7981 */ /* 0x000f66000c1e1500 */
[C---:B------:R-:W-:Y:S01]  /*3040*/  IMAD.WIDE R102, R8.reuse, 0x2, R140 ;  /* 0x0000000208667825 */ /* 0x040fe200078e028c */
[----:B------:R-:W5:Y:S03]  /*3050*/  LDG.E.U16 R239, desc[UR10][R98.64] ;  /* 0x0000000a62ef7981 */ /* 0x000f66000c1e1500 */
[C---:B------:R-:W-:Y:S01]  /*3060*/  IMAD.WIDE R100, R8.reuse, 0x2, R136 ;  /* 0x0000000208647825 */ /* 0x040fe200078e0288 */
[----:B------:R1:W5:Y:S03]  /*3070*/  LDG.E.U16 R121, desc[UR10][R96.64] ;  /* 0x0000000a60797981 */ /* 0x000366000c1e1500 */
[C---:B0-----:R-:W-:Y:S01]  /*3080*/  IMAD.WIDE R64, R8.reuse, 0x2, R44 ;  /* 0x0000000208407825 */ /* 0x041fe200078e022c */
[----:B------:R-:W5:Y:S03]  /*3090*/  LDG.E.U16 R242, desc[UR10][R242.64] ;  /* 0x0000000af2f27981 */ /* 0x000f66000c1e1500 */
[C---:B------:R-:W-:Y:S01]  /*30a0*/  IMAD.WIDE R66, R8.reuse, 0x2, R46 ;  /* 0x0000000208427825 */ /* 0x040fe200078e022e */
[----:B------:R-:W5:Y:S03]  /*30b0*/  LDG.E.U16 R244, desc[UR10][R244.64] ;  /* 0x0000000af4f47981 */ /* 0x000f66000c1e1500 */
[C---:B------:R-:W-:Y:S01]  /*30c0*/  IMAD.WIDE R84, R8.reuse, 0x2, R58 ;  /* 0x0000000208547825 */ /* 0x040fe200078e023a */
[----:B------:R-:W5:Y:S03]  /*30d0*/  LDG.E.U16 R123, desc[UR10][R102.64] ;  /* 0x0000000a667b7981 */ /* 0x000f66000c1e1500 */
[C---:B------:R-:W-:Y:S01]  /*30e0*/  IMAD.WIDE R86, R8.reuse, 0x2, R50 ;  /* 0x0000000208567825 */ /* 0x040fe200078e0232 */
[----:B------:R0:W5:Y:S03]  /*30f0*/  LDG.E.U16 R236, desc[UR10][R100.64] ;  /* 0x0000000a64ec7981 */ /* 0x000166000c1e1500 */
[C---:B------:R-:W-:Y:S01]  /*3100*/  IMAD.WIDE R250, R8.reuse, 0x2, R158 ;  /* 0x0000000208fa7825 */ /* 0x040fe200078e029e */
[----:B------:R0:W5:Y:S03]  /*3110*/  LDG.E.U16 R241, desc[UR10][R64.64] ;  /* 0x0000000a40f17981 */ /* 0x000166000c1e1500 */
[C---:B------:R-:W-:Y:S01]  /*3120*/  IMAD.WIDE R248, R8.reuse, 0x2, R142 ;  /* 0x0000000208f87825 */ /* 0x040fe200078e028e */
[----:B------:R0:W5:Y:S03]  /*3130*/  LDG.E.U16 R243, desc[UR10][R66.64] ;  /* 0x0000000a42f37981 */ /* 0x000166000c1e1500 */
[C---:B-1----:R-:W-:Y:S01]  /*3140*/  IMAD.WIDE R92, R8.reuse, 0x2, R52 ;  /* 0x00000002085c7825 */ /* 0x042fe200078e0234 */
[----:B------:R1:W5:Y:S03]  /*3150*/  LDG.E.U16 R245, desc[UR10][R84.64] ;  /* 0x0000000a54f57981 */ /* 0x000366000c1e1500 */
[C---:B------:R-:W-:Y:S01]  /*3160*/  IMAD.WIDE R94, R8.reuse, 0x2, R124 ;  /* 0x00000002085e7825 */ /* 0x040fe200078e027c */
[----:B------:R-:W5:Y:S03]  /*3170*/  LDG.E.U16 R86, desc[UR10][R86.64] ;  /* 0x0000000a56567981 */ /* 0x000f66000c1e1500 */
[C---:B------:R-:W-:Y:S01]  /*3180*/  IMAD.WIDE R246, R8.reuse, 0x2, R162 ;  /* 0x0000000208f67825 */ /* 0x040fe200078e02a2 */
[----:B------:R-:W5:Y:S03]  /*3190*/  LDG.E.U16 R250, desc[UR10][R250.64] ;  /* 0x0000000afafa7981 */ /* 0x000f66000c1e1500 */
[C---:B------:R-:W-:Y:S01]  /*31a0*/  IMAD.WIDE R96, R8.reuse, 0x2, R126 ;  /* 0x0000000208607825 */ /* 0x040fe200078e027e */
[----:B------:R-:W5:Y:S03]  /*31b0*/  LDG.E.U16 R248, desc[UR10][R248.64] ;  /* 0x0000000af8f87981 */ /* 0x000f66000c1e1500 */
[C---:B------:R-:W-:Y:S01]  /*31c0*/  IMAD.WIDE R98, R8.reuse, 0x2, R54 ;  /* 0x0000000208627825 */ /* 0x040fe200078e0236 */
[----:B------:R-:W5:Y:S03]  /*31d0*/  LDG.E.U16 R92, desc[UR10][R92.64] ;  /* 0x0000000a5c5c7981 */ /* 0x000f66000c1e1500 */
[C---:B0-----:R-:W-:Y:S01]  /*31e0*/  IMAD.WIDE R100, R8.reuse, 0x2, R138 ;  /* 0x0000000208647825 */ /* 0x041fe200078e028a */
[----:B------:R-:W5:Y:S03]  /*31f0*/  LDG.E.U16 R94, desc[UR10][R94.64] ;  /* 0x0000000a5e5e7981 */ /* 0x000f66000c1e1500 */
[C---:B------:R-:W-:Y:S01]  /*3200*/  IMAD.WIDE R102, R8.reuse, 0x2, R40 ;  /* 0x0000000208667825 */ /* 0x040fe200078e0228 */
[----:B------:R-:W5:Y:S03]  /*3210*/  LDG.E.U16 R246, desc[UR10][R246.64] ;  /* 0x0000000af6f67981 */ /* 0x000f66000c1e1500 */
[C---:B------:R-:W-:Y:S01]  /*3220*/  IMAD.WIDE R114, R8.reuse, 0x2, R146 ;  /* 0x0000000208727825 */ /* 0x040fe200078e0292 */
[----:B------:R-:W5:Y:S03]  /*3230*/  LDG.E.U16 R97, desc[UR10][R96.64] ;  /* 0x0000000a60617981 */ /* 0x000f66000c1e1500 */
[C---:B------:R-:W-:Y:S01]  /*3240*/  IMAD.WIDE R64, R8.reuse, 0x2, R48 ;  /* 0x0000000208407825 */ /* 0x040fe200078e0230 */
[----:B------:R-:W5:Y:S03]  /*3250*/  LDG.E.U16 R99, desc[UR10][R98.64] ;  /* 0x0000000a62637981 */ /* 0x000f66000c1e1500 */
[C---:B------:R-:W-:Y:S01]  /*3260*/  IMAD.WIDE R66, R8.reuse, 0x2, R56 ;  /* 0x0000000208427825 */ /* 0x040fe200078e0238 */
[----:B------:R0:W5:Y:S03]  /*3270*/  LDG.E.U16 R247, desc[UR10][R114.64] ;  /* 0x0000000a72f77981 */ /* 0x000166000c1e1500 */
[----:B-1----:R-:W-:Y:S01]  /*3280*/  IMAD.WIDE R84, R8, 0x2, R128 ;  /* 0x0000000208547825 */ /* 0x002fe200078e0280 */
[----:B------:R-:W5:Y:S04]  /*3290*/  LDG.E.U16 R100, desc[UR10][R100.64] ;  /* 0x0000000a64647981 */ /* 0x000f68000c1e1500 */
[----:B------:R-:W5:Y:S04]  /*32a0*/  LDG.E.U16 R102, desc[UR10][R102.64] ;  /* 0x0000000a66667981 */ /* 0x000f68000c1e1500 */
[----:B------:R-:W5:Y:S04]  /*32b0*/  LDG.E.U16 R96, desc[UR10][R64.64] ;  /* 0x0000000a40607981 */ /* 0x000f68000c1e1500 */
[----:B------:R-:W5:Y:S04]  /*32c0*/  LDG.E.U16 R98, desc[UR10][R66.64] ;  /* 0x0000000a42627981 */ /* 0x000f68000c1e1500 */
[----:B------:R1:W5:Y:S04]  /*32d0*/  LDG.E.U16 R249, desc[UR10][R84.64] ;  /* 0x0000000a54f97981 */ /* 0x000368000c1e1500 */
[----:B------:R-:W-:Y:S04]  /*32e0*/  LDS R112, [R112] ;  /* 0x0000000070707984 */ /* 0x000fe80000000800 */
[----:B------:R-:W-:Y:S04]  /*32f0*/  LDS R113, [R29] ;  /* 0x000000001d717984 */ /* 0x000fe80000000800 */
[----:B0-----:R-:W-:Y:S04]  /*3300*/  LDS R115, [R30] ;  /* 0x000000001e737984 */ /* 0x001fe80000000800 */
[----:B------:R-:W-:Y:S01]  /*3310*/  LDS R114, [R31] ;  /* 0x000000001f727984 */ /* 0x000fe20000000800 */
[----:B------:R-:W-:Y:S01]  /*3320*/  BAR.SYNC.DEFER_BLOCKING 0x0 ;  /* 0x0000000000007b1d */ /* 0x000fe20000010000 */
[----:B-1----:R-:W-:-:S02]  /*3330*/  F2FP.F16.F32.PACK_AB R84, R240, R119 ;  /* 0x00000077f054723e */ /* 0x002fc400000000ff */
[----:B------:R-:W-:Y:S02]  /*3340*/  F2FP.F16.F32.PACK_AB R85, R106, R107 ;  /* 0x0000006b6a55723e */ /* 0x000fe400000000ff */
[----:B------:R-:W-:Y:S02]  /*3350*/  F2FP.F16.F32.PACK_AB R87, R104, R105 ;  /* 0x000000696857723e */ /* 0x000fe400000000ff */
[----:B------:R-:W-:Y:S02]  /*3360*/  F2FP.F16.F32.PACK_AB R88, R88, R63 ;  /* 0x0000003f5858723e */ /* 0x000fe400000000ff */
[----:B------:R-:W-:Y:S02]  /*3370*/  F2FP.F16.F32.PACK_AB R90, R90, R61 ;  /* 0x0000003d5a5a723e */ /* 0x000fe400000000ff */
[----:B------:R-:W-:Y:S02]  /*3380*/  F2FP.F16.F32.PACK_AB R89, R89, R62 ;  /* 0x0000003e5959723e */ /* 0x000fe400000000ff */
[----:B------:R-:W-:Y:S01]  /*3390*/  F2FP.F16.F32.PACK_AB R91, R91, R60 ;  /* 0x0000003c5b5b723e */ /* 0x000fe200000000ff */
[----:B------:R-:W-:-:S06]  /*33a0*/  UIADD3 UR4, UR4, 0x40, URZ ;  /* 0x0000004004047890 */ /* 0x000fcc000fffe03f */
[----:B------:R-:W-:Y:S01]  /*33b0*/  ISETP.LE.AND P2, PT, R9, UR4, PT ;  /* 0x0000000409007c0c */ /* 0x000fe2000bf43270 */
[----:B---3--:R-:W-:Y:S04]  /*33c0*/  STS.U16 [R3+UR6+0x800], R118 ;  /* 0x0008007603007988 */ /* 0x008fe80008000406 */
[----:B--2---:R-:W-:Y:S04]  /*33d0*/  STS.U16 [R3+UR6+0xc00], R234 ;  /* 0x000c00ea03007988 */ /* 0x004fe80008000406 */
[----:B----4-:R-:W-:Y:S04]  /*33e0*/  STS.U16 [R3+UR6+0x400], R120 ;  /* 0x0004007803007988 */ /* 0x010fe80008000406 */
[----:B-----5:R-:W-:Y:S04]  /*33f0*/  STS.U16 [R3+UR6+0x1400], R238 ;  /* 0x001400ee03007988 */ /* 0x020fe80008000406 */
[----:B------:R-:W-:Y:S04]  /*3400*/  STS.U16 [R3+UR6], R122 ;  /* 0x0000007a03007988 */ /* 0x000fe80008000406 */
[----:B------:R-:W-:Y:S04]  /*3410*/  STS.U16 [R3+UR6+0x1000], R236 ;  /* 0x001000ec03007988 */ /* 0x000fe80008000406 */
[----:B------:R-:W-:Y:S04]  /*3420*/  STS.U16 [R3+UR6+0x1c00], R245 ;  /* 0x001c00f503007988 */ /* 0x000fe80008000406 */
[----:B------:R0:W-:Y:S04]  /*3430*/  STS.U16 [R3+UR6+0x1800], R86 ;  /* 0x0018005603007988 */ /* 0x0001e80008000406 */
[----:B------:R-:W-:Y:S04]  /*3440*/  STS.U16 [R7+UR6+0x100], R242 ;  /* 0x000100f207007988 */ /* 0x000fe80008000406 */
[----:B------:R-:W-:Y:S01]  /*3450*/  STS.U16 [R7+UR6+0x500], R250 ;  /* 0x000500fa07007988 */ /* 0x000fe20008000406 */
[----:B0-----:R-:W-:-:S03]  /*3460*/  F2FP.F16.F32.PACK_AB R86, R116, R117 ;  /* 0x000000757456723e */ /* 0x001fc600000000ff */
        /* <DEDUP_REMOVED lines=13> */
[----:B------:R0:W-:Y:S04]  /*3540*/  STS.U16 [R16+UR6+0x1e00], R97 ;  /* 0x001e006110007988 */ /* 0x0001e80008000406 */
        /* <DEDUP_REMOVED lines=8> */
[----:B------:R2:W-:Y:S04]  /*35d0*/  STSM.16.M88.4 [R32+0x3000], R84 ;  /* 0x0030005420007844 */ /* 0x0005e80000000200 */
[----:B------:R-:W-:Y:S01]  /*35e0*/  STSM.16.M88.4 [R32+0x3800], R88 ;  /* 0x0038005820007844 */ /* 0x000fe20000000200 */
[----:B------:R-:W-:Y:S01]  /*35f0*/  BAR.SYNC.DEFER_BLOCKING 0x0 ;  /* 0x0000000000007b1d */ /* 0x000fe20000010000 */
[----:B0-----:R-:W-:Y:S01]  /*3600*/  FADD R97, -R111, R172 ;  /* 0x000000ac6f617221 */ /* 0x001fe20000000100 */
[----:B-1----:R-:W-:-:S03]  /*3610*/  FADD R96, -R109, R166 ;  /* 0x000000a66d607221 */ /* 0x002fc60000000100 */
[----:B------:R-:W-:Y:S01]  /*3620*/  FMUL R117, R97, 1.4426950216293334961 ;  /* 0x3fb8aa3b61757820 */ /* 0x000fe20000400000 */
[----:B------:R-:W-:Y:S01]  /*3630*/  FMUL R116, R96, 1.4426950216293334961 ;  /* 0x3fb8aa3b60747820 */ /* 0x000fe20000400000 */
[----:B--2---:R-:W-:Y:S01]  /*3640*/  FADD R84, -R110, R167 ;  /* 0x000000a76e547221 */ /* 0x004fe20000000100 */
[----:B------:R-:W-:Y:S04]  /*3650*/  LDSM.16.M88.4 R92, [R28+UR6+0x3000] ;  /* 0x003000061c5c783b */ /* 0x000fe80008000200 */
[----:B------:R-:W0:Y:S04]  /*3660*/  LDSM.16.M88.4 R60, [R14+UR6] ;  /* 0x000000060e3c783b */ /* 0x000e280008000200 */
[----:B------:R-:W1:Y:S04]  /*3670*/  LDSM.16.M88.4 R64, [R14+UR6+0x1000] ;  /* 0x001000060e40783b */ /* 0x000e680008000200 */
[----:B------:R-:W2:Y:S01]  /*3680*/  LDSM.16.M88.4 R96, [R28+UR6+0x3800] ;  /* 0x003800061c60783b */ /* 0x000ea20008000200 */
[----:B------:R-:W-:Y:S01]  /*3690*/  FMUL R118, R84, 1.4426950216293334961 ;  /* 0x3fb8aa3b54767820 */ /* 0x000fe20000400000 */
[----:B------:R-:W3:Y:S01]  /*36a0*/  MUFU.EX2 R117, R117 ;  /* 0x0000007500757308 */ /* 0x000ee20000000800 */
[----:B------:R-:W-:Y:S01]  /*36b0*/  FADD R84, -R108, R131 ;  /* 0x000000836c547221 */ /* 0x000fe20000000100 */
[----:B------:R-:W-:Y:S04]  /*36c0*/  LDSM.16.M88.4 R88, [R34+UR6+0x3800] ;  /* 0x003800062258783b */ /* 0x000fe80008000200 */
[----:B------:R-:W-:Y:S02]  /*36d0*/  LDSM.16.M88.4 R100, [R19+UR6+0x3000] ;  /* 0x003000061364783b */ /* 0x000fe40008000200 */
[----:B------:R-:W4:Y:S01]  /*36e0*/  MUFU.EX2 R116, R116 ;  /* 0x0000007400747308 */ /* 0x000f220000000800 */
[----:B------:R-:W-:Y:S01]  /*36f0*/  FMUL R119, R84, 1.4426950216293334961 ;  /* 0x3fb8aa3b54777820 */ /* 0x000fe20000400000 */
[----:B------:R-:W-:Y:S06]  /*3700*/  LDSM.16.M88.4 R104, [R19+UR6+0x3800] ;  /* 0x003800061368783b */ /* 0x000fec0008000200 */
[----:B------:R-:W5:Y:S01]  /*3710*/  MUFU.EX2 R118, R118 ;  /* 0x0000007600767308 */ /* 0x000f620000000800 */
[----:B---3--:R-:W-:-:S07]  /*3720*/  FMUL R84, R117, R76 ;  /* 0x0000004c75547220 */ /* 0x008fce0000400000 */
[----:B------:R-:W3:Y:S01]  /*3730*/  MUFU.EX2 R119, R119 ;  /* 0x0000007700777308 */ /* 0x000ee20000000800 */
[C---:B------:R-:W-:Y:S01]  /*3740*/  FMUL R85, R117.reuse, R77 ;  /* 0x0000004d75557220 */ /* 0x040fe20000400000 */
[C---:B----4-:R-:W-:Y:S01]  /*3750*/  FMUL R86, R116.reuse, R78 ;  /* 0x0000004e74567220 */ /* 0x050fe20000400000 */
[C---:B------:R-:W-:Y:S01]  /*3760*/  FMUL R87, R116.reuse, R79 ;  /* 0x0000004f74577220 */ /* 0x040fe20000400000 */
[C---:B------:R-:W-:Y:S01]  /*3770*/  FMUL R68, R117.reuse, R68 ;  /* 0x0000004475447220 */ /* 0x040fe20000400000 */
[----:B------:R-:W4:Y:S01]  /*3780*/  LDSM.16.M88.4 R76, [R34+UR6+0x3000] ;  /* 0x00300006224c783b */ /* 0x000f220008000200 */
[----:B------:R-:W-:Y:S01]  /*3790*/  FMUL R69, R117, R69 ;  /* 0x0000004575457220 */ /* 0x000fe20000400000 */
[C---:B------:R-:W-:Y:S01]  /*37a0*/  FMUL R70, R116.reuse, R70 ;  /* 0x0000004674467220 */ /* 0x040fe20000400000 */
[----:B------:R-:W-:Y:S02]  /*37b0*/  FMUL R71, R116, R71 ;  /* 0x0000004774477220 */ /* 0x000fe40000400000 */
[----:B0-----:R-:W-:Y:S01]  /*37c0*/  HMMA.16816.F32 R84, R92, R60, R84 ;  /* 0x0000003c5c54723c */ /* 0x001fe20000001854 */
[C---:B-----5:R-:W-:Y:S01]  /*37d0*/  FMUL R72, R118.reuse, R72 ;  /* 0x0000004876487220 */ /* 0x060fe20000400000 */
[----:B------:R-:W-:-:S04]  /*37e0*/  FMUL R73, R118, R73 ;  /* 0x0000004976497220 */ /* 0x000fc80000400000 */
[----:B-1----:R-:W-:Y:S01]  /*37f0*/  HMMA.16816.F32 R68, R92, R64, R68 ;  /* 0x000000405c44723c */ /* 0x002fe20000001844 */
[C---:B---3--:R-:W-:Y:S01]  /*3800*/  FMUL R74, R119.reuse, R74 ;  /* 0x0000004a774a7220 */ /* 0x048fe20000400000 */
[----:B------:R-:W-:-:S05]  /*3810*/  FMUL R75, R119, R75 ;  /* 0x0000004b774b7220 */ /* 0x000fca0000400000 */
[C---:B------:R-:W-:Y:S01]  /*3820*/  FMUL R92, R118.reuse, R80 ;  /* 0x00000050765c7220 */ /* 0x040fe20000400000 */
[----:B------:R-:W-:Y:S01]  /*3830*/  FMUL R93, R118, R81 ;  /* 0x00000051765d7220 */ /* 0x000fe20000400000 */
[C---:B------:R-:W-:Y:S01]  /*3840*/  FMUL R94, R119.reuse, R82 ;  /* 0x00000052775e7220 */ /* 0x040fe20000400000 */
[----:B------:R-:W-:Y:S02]  /*3850*/  FMUL R95, R119, R83 ;  /* 0x00000053775f7220 */ /* 0x000fe40000400000 */
[----:B------:R-:W0:Y:S05]  /*3860*/  LDSM.16.M88.4 R80, [R33+UR6] ;  /* 0x000000062150783b */ /* 0x000e2a0008000200 */
[C---:B--2---:R-:W-:Y:S06]  /*3870*/  HMMA.16816.F32 R92, R96.reuse, R60, R92 ;  /* 0x0000003c605c723c */ /* 0x044fec000000185c */
[----:B------:R-:W-:Y:S01]  /*3880*/  HMMA.16816.F32 R96, R96, R64, R72 ;  /* 0x000000406060723c */ /* 0x000fe20000001848 */
[----:B------:R-:W1:Y:S05]  /*3890*/  LDSM.16.M88.4 R72, [R33+UR6+0x1000] ;  /* 0x001000062148783b */ /* 0x000e6a0008000200 */
[C---:B----4-:R-:W-:Y:S06]  /*38a0*/  HMMA.16816.F32 R84, R76.reuse, R62, R84 ;  /* 0x0000003e4c54723c */ /* 0x050fec0000001854 */
[----:B------:R-:W-:Y:S06]  /*38b0*/  HMMA.16816.F32 R68, R76, R66, R68 ;  /* 0x000000424c44723c */ /* 0x000fec0000001844 */
[C---:B------:R-:W-:Y:S01]  /*38c0*/  HMMA.16816.F32 R92, R88.reuse, R62, R92 ;  /* 0x0000003e585c723c */ /* 0x040fe2000000185c */
[----:B------:R-:W-:Y:S05]  /*38d0*/  LDSM.16.M88.4 R60, [R18+UR6+0x3800] ;  /* 0x00380006123c783b */ /* 0x000fea0008000200 */
[----:B------:R-:W-:Y:S01]  /*38e0*/  HMMA.16816.F32 R96, R88, R66, R96 ;  /* 0x000000425860723c */ /* 0x000fe20000001860 */
[----:B------:R-:W2:Y:S01]  /*38f0*/  LDSM.16.M88.4 R64, [R18+UR6+0x3000] ;  /* 0x003000061240783b */ /* 0x000ea20008000200 */
[----:B------:R-:W3:Y:S04]  /*3900*/  LDC R89, c[0x0][0x264] ;  /* 0x00009900ff597b82 */ /* 0x000ee80000000800 */
[C---:B0-----:R-:W-:Y:S04]  /*3910*/  HMMA.16816.F32 R84, R100.reuse, R80, R84 ;  /* 0x000000506454723c */ /* 0x041fe80000001854 */
[----:B------:R-:W0:Y:S02]  /*3920*/  LDC R91, c[0x0][0x254] ;  /* 0x00009500ff5b7b82 */ /* 0x000e240000000800 */
[----:B-1----:R-:W-:Y:S06]  /*3930*/  HMMA.16816.F32 R68, R100, R72, R68 ;  /* 0x000000486444723c */ /* 0x002fec0000001844 */
[C---:B------:R-:W-:Y:S06]  /*3940*/  HMMA.16816.F32 R92, R104.reuse, R80, R92 ;  /* 0x00000050685c723c */ /* 0x040fec000000185c */
[----:B------:R-:W-:Y:S01]  /*3950*/  HMMA.16816.F32 R96, R104, R72, R96 ;  /* 0x000000486860723c */ /* 0x000fe20000001860 */
[----:B------:R-:W-:Y:S01]  /*3960*/  FFMA R11, R117, R11, R112 ;  /* 0x0000000b750b7223 */ /* 0x000fe20000000070 */
[----:B------:R-:W-:Y:S01]  /*3970*/  FFMA R12, R116, R12, R113 ;  /* 0x0000000c740c7223 */ /* 0x000fe20000000071 */
[----:B------:R-:W-:Y:S01]  /*3980*/  FFMA R130, R118, R130, R115 ;  /* 0x0000008276827223 */ /* 0x000fe20000000073 */
[----:B------:R-:W-:Y:S01]  /*3990*/  FFMA R35, R119, R35, R114 ;  /* 0x0000002377237223 */ /* 0x000fe20000000072 */
[----:B---3--:R-:W-:Y:S01]  /*39a0*/  LEA R8, R89, R8, 0x6 ;  /* 0x0000000859087211 */ /* 0x008fe200078e30ff */
[----:B0-----:R-:W-:Y:S01]  /*39b0*/  IMAD R20, R91, 0x40, R20 ;  /* 0x000000405b147824 */ /* 0x001fe200078e0214 */
[----:B------:R-:W-:Y:S01]  /*39c0*/  MOV R131, R108 ;  /* 0x0000006c00837202 */ /* 0x000fe20000000f00 */
[----:B------:R-:W-:Y:S01]  /*39d0*/  IMAD.MOV.U32 R172, RZ, RZ, R111 ;  /* 0x000000ffffac7224 */ /* 0x000fe200078e006f */
[----:B--2---:R-:W-:Y:S01]  /*39e0*/  HMMA.16816.F32 R76, R64, R82, R84 ;  /* 0x00000052404c723c */ /* 0x004fe20000001854 */
[----:B------:R-:W-:-:S05]  /*39f0*/  IMAD.MOV.U32 R166, RZ, RZ, R109 ;  /* 0x000000ffffa67224 */ /* 0x000fca00078e006d */
[----:B------:R-:W-:Y:S01]  /*3a00*/  HMMA.16816.F32 R68, R64, R74, R68 ;  /* 0x0000004a4044723c */ /* 0x000fe20000001844 */
[----:B------:R-:W-:-:S05]  /*3a10*/  IMAD.MOV.U32 R167, RZ, RZ, R110 ;  /* 0x000000ffffa77224 */ /* 0x000fca00078e006e */
[C---:B------:R-:W-:Y:S06]  /*3a20*/  HMMA.16816.F32 R80, R60.reuse, R82, R92 ;  /* 0x000000523c50723c */ /* 0x040fec000000185c */
[----:B------:R-:W-:Y:S01]  /*3a30*/  HMMA.16816.F32 R72, R60, R74, R96 ;  /* 0x0000004a3c48723c */ /* 0x000fe20000001860 */
[----:B------:R-:W-:-:S08]  /*3a40*/  NOP ;  /* 0x0000000000007918 */ /* 0x000fd00000000000 */
[----:B------:R-:W-:-:S15]  /*3a50*/  @!P2 BRA `(.L_x_1) ;  /* 0xffffffe00018a947 */ /* 0x000fde000383ffff */
.L_x_0:
[----:B--2---:R-:W-:Y:S01]  /*3a60*/  IMAD.MOV.U32 R24, RZ, RZ, R11 ;  /* 0x000000ffff187224 */ /* 0x004fe200078e000b */
[----:B------:R-:W-:Y:S01]  /*3a70*/  SHF.R.U32.HI R7, RZ, 0x1, R0 ;  /* 0x00000001ff077819 */ /* 0x000fe20000011600 */
[----:B------:R-:W-:Y:S01]  /*3a80*/  IMAD.MOV.U32 R17, RZ, RZ, R12 ;  /* 0x000000ffff117224 */ /* 0x000fe200078e000c */
[----:B------:R-:W-:Y:S01]  /*3a90*/  LEA R9, R4, UR6, 0x4 ;  /* 0x0000000604097c11 */ /* 0x000fe2000f8e20ff */
[C---:B------:R-:W-:Y:S01]  /*3aa0*/  FMUL R3, R24.reuse, 8388608 ;  /* 0x4b00000018037820 */ /* 0x040fe20000400000 */
[----:B------:R-:W-:Y:S01]  /*3ab0*/  FSETP.GEU.AND P1, PT, R24, 1.175494350822287508e-38, PT ;  /* 0x008000001800780b */ /* 0x000fe20003f2e000 */
[----:B------:R-:W-:Y:S01]  /*3ac0*/  BAR.SYNC.DEFER_BLOCKING 0x0 ;  /* 0x0000000000007b1d */ /* 0x000fe20000010000 */
[----:B------:R-:W-:Y:S02]  /*3ad0*/  LOP3.LUT R8, R7, 0xc, RZ, 0xc0, !PT ;  /* 0x0000000c07087812 */ /* 0x000fe400078ec0ff */
[----:B------:R-:W-:Y:S02]  /*3ae0*/  FSEL R28, R3, R24, !P1 ;  /* 0x00000018031c7208 */ /* 0x000fe40004800000 */
[----:B------:R-:W-:Y:S01]  /*3af0*/  FSETP.GEU.AND P2, PT, R17, 1.175494350822287508e-38, PT ;  /* 0x008000001100780b */ /* 0x000fe20003f4e000 */
[----:B------:R-:W-:-:S02]  /*3b00*/  IMAD.IADD R41, R8, 0x1, R9 ;  /* 0x0000000108297824 */ /* 0x000fc400078e0209 */
[----:B------:R-:W-:Y:S01]  /*3b10*/  FMUL R8, R130, 8388608 ;  /* 0x4b00000082087820 */ /* 0x000fe20000400000 */
[----:B------:R-:W-:Y:S01]  /*3b20*/  VIADD R3, R28, 0xc0cafb0d ;  /* 0xc0cafb0d1c037836 */ /* 0x000fe20000000000 */
[----:B------:R-:W-:Y:S01]  /*3b30*/  FSETP.GEU.AND P3, PT, R130, 1.175494350822287508e-38, PT ;  /* 0x008000008200780b */ /* 0x000fe20003f6e000 */
[C---:B------:R-:W-:Y:S01]  /*3b40*/  FMUL R9, R35.reuse, 8388608 ;  /* 0x4b00000023097820 */ /* 0x040fe20000400000 */
[----:B------:R-:W-:Y:S01]  /*3b50*/  FSETP.GT.AND P6, PT, |R35|, 8.50705917302346158658e+37, PT ;  /* 0x7e8000002300780b */ /* 0x000fe20003fc4200 */
[----:B------:R-:W0:Y:S01]  /*3b60*/  LDC R40, c[0x0][0x278] ;  /* 0x00009e00ff287b82 */ /* 0x000e220000000800 */
[----:B------:R-:W-:Y:S01]  /*3b70*/  LOP3.LUT R7, R3, 0xff800000, RZ, 0xc0, !PT ;  /* 0xff80000003077812 */ /* 0x000fe200078ec0ff */
[----:B------:R-:W-:Y:S01]  /*3b80*/  ULDC.64 UR4, c[0x0][0x270] ;  /* 0x00009c0000047ab9 */ /* 0x000fe20000000a00 */
[----:B------:R-:W-:Y:S01]  /*3b90*/  FSEL R3, RZ, -23, P1 ;  /* 0xc1b80000ff037808 */ /* 0x000fe20000800000 */
[----:B------:R-:W-:Y:S01]  /*3ba0*/  UIMAD UR4, UR7, UR4, URZ ;  /* 0x00000004070472a4 */ /* 0x000fe2000f8e023f */
[----:B------:R-:W-:Y:S01]  /*3bb0*/  I2FP.F32.S32 R4, R7 ;  /* 0x0000000700047245 */ /* 0x000fe20000201400 */
[----:B------:R-:W-:Y:S01]  /*3bc0*/  IMAD.IADD R7, R28, 0x1, -R7 ;  /* 0x000000011c077824 */ /* 0x000fe200078e0a07 */
[C---:B------:R-:W-:Y:S01]  /*3bd0*/  FSETP.GEU.AND P4, PT, R35.reuse, 1.175494350822287508e-38, PT ;  /* 0x008000002300780b */ /* 0x040fe20003f8e000 */
[----:B------:R-:W-:Y:S01]  /*3be0*/  USHF.L.U32 UR8, UR4, 0x1, URZ ;  /* 0x0000000104087899 */ /* 0x000fe2000800063f */
[----:B------:R-:W-:Y:S01]  /*3bf0*/  FSETP.GEU.AND P5, PT, |R35|, 1.175494350822287508e-38, PT ;  /* 0x008000002300780b */ /* 0x000fe20003fae200 */
[----:B------:R-:W-:Y:S01]  /*3c00*/  FFMA.FTZ R3, R4, 1.1920928955078125e-07, R3 ;  /* 0x3400000004037823 */ /* 0x000fe20000010003 */
[----:B------:R-:W-:Y:S01]  /*3c10*/  FMUL R4, R17, 8388608 ;  /* 0x4b00000011047820 */ /* 0x000fe20000400000 */
[----:B------:R-:W-:Y:S01]  /*3c20*/  FSEL R30, R8, R130, !P3 ;  /* 0x00000082081e7208 */ /* 0x000fe20005800000 */
[----:B------:R-:W-:Y:S01]  /*3c30*/  @P6 FMUL R75, R75, 0.25 ;  /* 0x3e8000004b4b6820 */ /* 0x000fe20000400000 */
[----:B------:R-:W-:Y:S01]  /*3c40*/  FSEL R59, R9, R35, !P4 ;  /* 0x00000023093b7208 */ /* 0x000fe20006000000 */
[----:B------:R-:W-:Y:S01]  /*3c50*/  @P6 FMUL R35, R35, 0.25 ;  /* 0x3e80000023236820 */ /* 0x000fe20000400000 */
[----:B------:R-:W-:Y:S01]  /*3c60*/  FSEL R31, R4, R17, !P2 ;  /* 0x00000011041f7208 */ /* 0x000fe20005000000 */
[----:B------:R-:W-:Y:S01]  /*3c70*/  VIADD R9, R30, 0xc0cafb0d ;  /* 0xc0cafb0d1e097836 */ /* 0x000fe20000000000 */
[----:B------:R-:W-:Y:S01]  /*3c80*/  FSETP.GT.AND P1, PT, |R17|, 8.50705917302346158658e+37, PT ;  /* 0x7e8000001100780b */ /* 0x000fe20003f24200 */
[----:B------:R-:W-:Y:S01]  /*3c90*/  VIADD R12, R59, 0xc0cafb0d ;  /* 0xc0cafb0d3b0c7836 */ /* 0x000fe20000000000 */
[----:B------:R-:W-:Y:S01]  /*3ca0*/  IADD3 R8, R31, -0x3f3504f3, RZ ;  /* 0xc0cafb0d1f087810 */ /* 0x000fe20007ffe0ff */
[----:B------:R-:W-:Y:S01]  /*3cb0*/  @P6 FMUL R74, R74, 0.25 ;  /* 0x3e8000004a4a6820 */ /* 0x000fe20000400000 */
[----:B------:R-:W-:Y:S01]  /*3cc0*/  LOP3.LUT R11, R9, 0xff800000, RZ, 0xc0, !PT ;  /* 0xff800000090b7812 */ /* 0x000fe200078ec0ff */
[----:B------:R-:W-:Y:S01]  /*3cd0*/  @P6 FMUL R83, R83, 0.25 ;  /* 0x3e80000053536820 */ /* 0x000fe20000400000 */
[----:B------:R-:W-:Y:S01]  /*3ce0*/  LOP3.LUT R8, R8, 0xff800000, RZ, 0xc0, !PT ;  /* 0xff80000008087812 */ /* 0x000fe200078ec0ff */
[----:B------:R-:W-:Y:S01]  /*3cf0*/  @P6 FMUL R82, R82, 0.25 ;  /* 0x3e80000052526820 */ /* 0x000fe20000400000 */
[----:B------:R-:W-:Y:S01]  /*3d00*/  FSEL R4, RZ, -23, P2 ;  /* 0xc1b80000ff047808 */ /* 0x000fe20001000000 */
[----:B------:R-:W-:Y:S01]  /*3d10*/  @!P5 FMUL R35, R35, 16777216 ;  /* 0x4b8000002323d820 */ /* 0x000fe20000400000 */
[----:B------:R-:W-:Y:S01]  /*3d20*/  LOP3.LUT R14, R12, 0xff800000, RZ, 0xc0, !PT ;  /* 0xff8000000c0e7812 */ /* 0x000fe200078ec0ff */
[----:B------:R-:W-:Y:S01]  /*3d30*/  @!P5 FMUL R75, R75, 16777216 ;  /* 0x4b8000004b4bd820 */ /* 0x000fe20000400000 */
[----:B------:R-:W-:Y:S01]  /*3d40*/  I2FP.F32.S32 R9, R8 ;  /* 0x0000000800097245 */ /* 0x000fe20000201400 */
[----:B------:R-:W-:Y:S01]  /*3d50*/  @!P5 FMUL R74, R74, 16777216 ;  /* 0x4b8000004a4ad820 */ /* 0x000fe20000400000 */
[----:B------:R-:W-:Y:S01]  /*3d60*/  FSETP.GT.AND P6, PT, |R24|, 8.50705917302346158658e+37, PT ;  /* 0x7e8000001800780b */ /* 0x000fe20003fc4200 */
[----:B------:R-:W-:Y:S01]  /*3d70*/  @!P5 FMUL R83, R83, 16777216 ;  /* 0x4b8000005353d820 */ /* 0x000fe20000400000 */
[----:B------:R-:W-:Y:S01]  /*3d80*/  FSEL R12, RZ, -23, P4 ;  /* 0xc1b80000ff0c7808 */ /* 0x000fe20002000000 */
[----:B------:R-:W-:Y:S01]  /*3d90*/  FFMA.FTZ R9, R9, 1.1920928955078125e-07, R4 ;  /* 0x3400000009097823 */ /* 0x000fe20000010004 */
[C---:B------:R-:W-:Y:S01]  /*3da0*/  FSETP.GEU.AND P4, PT, |R17|.reuse, 1.175494350822287508e-38, PT ;  /* 0x008000001100780b */ /* 0x040fe20003f8e200 */
[----:B------:R-:W1:Y:S01]  /*3db0*/  MUFU.RCP R4, R35 ;  /* 0x0000002300047308 */ /* 0x000e620000001000 */
[----:B------:R-:W-:Y:S01]  /*3dc0*/  FSEL R10, RZ, -23, P3 ;  /* 0xc1b80000ff0a7808 */ /* 0x000fe20001800000 */
[----:B------:R-:W-:Y:S01]  /*3dd0*/  @!P5 FMUL R82, R82, 16777216 ;  /* 0x4b8000005252d820 */ /* 0x000fe20000400000 */
[----:B------:R-:W-:Y:S01]  /*3de0*/  FSETP.GT.AND P2, PT, |R130|, 8.50705917302346158658e+37, PT ;  /* 0x7e8000008200780b */ /* 0x000fe20003f44200 */
[----:B------:R-:W-:Y:S01]  /*3df0*/  @P1 FMUL R17, R17, 0.25 ;  /* 0x3e80000011111820 */ /* 0x000fe20000400000 */
[----:B------:R-:W-:Y:S01]  /*3e00*/  FSETP.GEU.AND P3, PT, |R24|, 1.175494350822287508e-38, PT ;  /* 0x008000001800780b */ /* 0x000fe20003f6e200 */
[----:B------:R-:W-:Y:S01]  /*3e10*/  @P1 FMUL R71, R71, 0.25 ;  /* 0x3e80000047471820 */ /* 0x000fe20000400000 */
[----:B------:R-:W-:Y:S01]  /*3e20*/  FSETP.GEU.AND P5, PT, |R130|, 1.175494350822287508e-38, PT ;  /* 0x008000008200780b */ /* 0x000fe20003fae200 */
[----:B------:R-:W-:Y:S01]  /*3e30*/  @P6 FMUL R24, R24, 0.25 ;  /* 0x3e80000018186820 */ /* 0x000fe20000400000 */
[----:B------:R-:W-:Y:S01]  /*3e40*/  I2FP.F32.S32 R13, R11 ;  /* 0x0000000b000d7245 */ /* 0x000fe20000201400 */
[----:B------:R-:W-:Y:S01]  /*3e50*/  @P6 FMUL R69, R69, 0.25 ;  /* 0x3e80000045456820 */ /* 0x000fe20000400000 */
[----:B------:R-:W-:Y:S01]  /*3e60*/  I2FP.F32.S32 R15, R14 ;  /* 0x0000000e000f7245 */ /* 0x000fe20000201400 */
[----:B------:R-:W-:Y:S01]  /*3e70*/  @!P4 FMUL R17, R17, 16777216 ;  /* 0x4b8000001111c820 */ /* 0x000fe20000400000 */
[----:B------:R-:W-:Y:S01]  /*3e80*/  @P6 FMUL R77, R77, 0.25 ;  /* 0x3e8000004d4d6820 */ /* 0x000fe20000400000 */
[----:B------:R-:W-:Y:S01]  /*3e90*/  FFMA.FTZ R10, R13, 1.1920928955078125e-07, R10 ;  /* 0x340000000d0a7823 */ /* 0x000fe2000001000a */
[----:B------:R-:W-:Y:S01]  /*3ea0*/  @P1 FMUL R70, R70, 0.25 ;  /* 0x3e80000046461820 */ /* 0x000fe20000400000 */
[----:B------:R-:W-:Y:S01]  /*3eb0*/  @P2 FMUL R130, R130, 0.25 ;  /* 0x3e80000082822820 */ /* 0x000fe20000400000 */
[----:B------:R-:W-:Y:S01]  /*3ec0*/  MUFU.RCP R16, R17 ;  /* 0x0000001100107308 */ /* 0x000fe20000001000 */
[----:B------:R-:W-:Y:S01]  /*3ed0*/  @!P3 FMUL R24, R24, 16777216 ;  /* 0x4b8000001818b820 */ /* 0x000fe20000400000 */
[----:B------:R-:W-:Y:S01]  /*3ee0*/  FFMA.FTZ R15, R15, 1.1920928955078125e-07, R12 ;  /* 0x340000000f0f7823 */ /* 0x000fe2000001000c */
[----:B------:R-:W-:Y:S01]  /*3ef0*/  @!P5 FMUL R130, R130, 16777216 ;  /* 0x4b8000008282d820 */ /* 0x000fe20000400000 */
[C---:B-1----:R-:W-:Y:S01]  /*3f00*/  FMUL R12, R4.reuse, R75 ;  /* 0x0000004b040c7220 */ /* 0x042fe20000400000 */
[C---:B------:R-:W-:Y:S01]  /*3f10*/  FMUL R13, R4.reuse, R74 ;  /* 0x0000004a040d7220 */ /* 0x040fe20000400000 */
[C---:B------:R-:W-:Y:S01]  /*3f20*/  FMUL R19, R4.reuse, R83 ;  /* 0x0000005304137220 */ /* 0x040fe20000400000 */
[----:B------:R-:W-:Y:S01]  /*3f30*/  FMUL R18, R4, R82 ;  /* 0x0000005204127220 */ /* 0x000fe20000400000 */
[----:B------:R-:W1:Y:S01]  /*3f40*/  MUFU.RCP R17, R24 ;  /* 0x0000001800117308 */ /* 0x000e620000001000 */
[----:B------:R-:W-:Y:S01]  /*3f50*/  @P1 FMUL R79, R79, 0.25 ;  /* 0x3e8000004f4f1820 */ /* 0x000fe20000400000 */
[----:B------:R-:W-:Y:S01]  /*3f60*/  @P1 FMUL R78, R78, 0.25 ;  /* 0x3e8000004e4e1820 */ /* 0x000fe20000400000 */
[----:B------:R-:W-:Y:S01]  /*3f70*/  @P6 FMUL R68, R68, 0.25 ;  /* 0x3e80000044446820 */ /* 0x000fe20000400000 */
[----:B------:R-:W-:Y:S01]  /*3f80*/  @P6 FMUL R76, R76, 0.25 ;  /* 0x3e8000004c4c6820 */ /* 0x000fe20000400000 */
[----:B------:R-:W-:Y:S01]  /*3f90*/  @P2 FMUL R73, R73, 0.25 ;  /* 0x3e80000049492820 */ /* 0x000fe20000400000 */
[----:B------:R-:W-:Y:S01]  /*3fa0*/  @P2 FMUL R72, R72, 0.25 ;  /* 0x3e80000048482820 */ /* 0x000fe20000400000 */
[----:B------:R-:W-:Y:S01]  /*3fb0*/  @P2 FMUL R81, R81, 0.25 ;  /* 0x3e80000051512820 */ /* 0x000fe20000400000 */
[----:B------:R-:W2:Y:S01]  /*3fc0*/  MUFU.RCP R4, R130 ;  /* 0x0000008200047308 */ /* 0x000ea20000001000 */
[----:B------:R-:W-:Y:S01]  /*3fd0*/  @!P3 FMUL R69, R69, 16777216 ;  /* 0x4b8000004545b820 */ /* 0x000fe20000400000 */
[----:B------:R-:W-:Y:S01]  /*3fe0*/  @!P3 FMUL R77, R77, 16777216 ;  /* 0x4b8000004d4db820 */ /* 0x000fe20000400000 */
[----:B------:R-:W-:Y:S01]  /*3ff0*/  @P2 FMUL R80, R80, 0.25 ;  /* 0x3e80000050502820 */ /* 0x000fe20000400000 */
[----:B------:R-:W-:Y:S01]  /*4000*/  @!P4 FMUL R71, R71, 16777216 ;  /* 0x4b8000004747c820 */ /* 0x000fe20000400000 */
        /* <DEDUP_REMOVED lines=8> */
[C---:B-1----:R-:W-:Y:S01]  /*4090*/  FMUL R23, R17.reuse, R69 ;  /* 0x0000004511177220 */ /* 0x042fe20000400000 */
[C---:B------:R-:W-:Y:S01]  /*40a0*/  FMUL R26, R17.reuse, R77 ;  /* 0x0000004d111a7220 */ /* 0x040fe20000400000 */
[----:B------:R-:W-:Y:S01]  /*40b0*/  @!P5 FMUL R80, R80, 16777216 ;  /* 0x4b8000005050d820 */ /* 0x000fe20000400000 */
[C---:B------:R-:W-:Y:S01]  /*40c0*/  FMUL R20, R16.reuse, R71 ;  /* 0x0000004710147220 */ /* 0x040fe20000400000 */
[C---:B------:R-:W-:Y:S01]  /*40d0*/  FMUL R22, R16.reuse, R70 ;  /* 0x0000004610167220 */ /* 0x040fe20000400000 */
[C---:B------:R-:W-:Y:S01]  /*40e0*/  FMUL R25, R16.reuse, R79 ;  /* 0x0000004f10197220 */ /* 0x040fe20000400000 */
[----:B------:R-:W-:Y:S01]  /*40f0*/  FMUL R27, R16, R78 ;  /* 0x0000004e101b7220 */ /* 0x000fe20000400000 */
[C---:B------:R-:W-:Y:S01]  /*4100*/  FMUL R24, R17.reuse, R68 ;  /* 0x0000004411187220 */ /* 0x040fe20000400000 */
[----:B------:R-:W-:Y:S01]  /*4110*/  FMUL R29, R17, R76 ;  /* 0x0000004c111d7220 */ /* 0x000fe20000400000 */
[C---:B--2---:R-:W-:Y:S01]  /*4120*/  FMUL R16, R4.reuse, R73 ;  /* 0x0000004904107220 */ /* 0x044fe20000400000 */
[C---:B------:R-:W-:Y:S01]  /*4130*/  FMUL R17, R4.reuse, R72 ;  /* 0x0000004804117220 */ /* 0x040fe20000400000 */
[C---:B------:R-:W-:Y:S01]  /*4140*/  FMUL R21, R4.reuse, R81 ;  /* 0x0000005104157220 */ /* 0x040fe20000400000 */
[----:B------:R-:W-:Y:S01]  /*4150*/  FMUL R4, R4, R80 ;  /* 0x0000005004047220 */ /* 0x000fe20000400000 */
[----:B------:R-:W-:Y:S01]  /*4160*/  F2FP.F16.F32.PACK_AB R26, R23, R26 ;  /* 0x0000001a171a723e */ /* 0x000fe200000000ff */
[----:B------:R-:W-:-:S02]  /*4170*/  IMAD.MOV.U32 R23, RZ, RZ, 0x3dc6b27f ;  /* 0x3dc6b27fff177424 */ /* 0x000fc400078e00ff */
[----:B------:R-:W-:Y:S01]  /*4180*/  FADD R7, R7, -1 ;  /* 0xbf80000007077421 */ /* 0x000fe20000000000 */
[----:B------:R-:W-:Y:S01]  /*4190*/  IADD3 R8, R31, -R8, RZ ;  /* 0x800000081f087210 */ /* 0x000fe20007ffe0ff */
[----:B------:R-:W-:Y:S01]  /*41a0*/  IMAD.IADD R11, R30, 0x1, -R11 ;  /* 0x000000011e0b7824 */ /* 0x000fe200078e0a0b */
[----:B------:R-:W-:Y:S01]  /*41b0*/  F2FP.F16.F32.PACK_AB R17, R17, R4 ;  /* 0x000000041111723e */ /* 0x000fe200000000ff */
[C---:B------:R-:W-:Y:S01]  /*41c0*/  FFMA.FTZ R4, R7.reuse, R23, -0.16845393180847167969 ;  /* 0xbe2c7f3007047423 */ /* 0x040fe20000010017 */
[----:B------:R-:W-:Y:S01]  /*41d0*/  F2FP.F16.F32.PACK_AB R24, R24, R29 ;  /* 0x0000001d1818723e */ /* 0x000fe200000000ff */
[----:B------:R-:W-:Y:S01]  /*41e0*/  FADD R8, R8, -1 ;  /* 0xbf80000008087421 */ /* 0x000fe20000000000 */
[----:B------:R-:W-:Y:S01]  /*41f0*/  F2FP.F16.F32.PACK_AB R16, R16, R21 ;  /* 0x000000151010723e */ /* 0x000fe200000000ff */
[----:B------:R-:W-:Y:S01]  /*4200*/  FFMA.FTZ R4, R7, R4, 0.1716887056827545166 ;  /* 0x3e2fcf2a07047423 */ /* 0x000fe20000010004 */
[----:B------:R-:W-:Y:S01]  /*4210*/  F2FP.F16.F32.PACK_AB R13, R13, R18 ;  /* 0x000000120d0d723e */ /* 0x000fe200000000ff */
[----:B------:R-:W-:Y:S01]  /*4220*/  STS [R5+UR6], R24 ;  /* 0x0000001805007988 */ /* 0x000fe20008000806 */
[----:B------:R-:W-:Y:S01]  /*4230*/  F2FP.F16.F32.PACK_AB R12, R12, R19 ;  /* 0x000000130c0c723e */ /* 0x000fe200000000ff */
[----:B------:R-:W-:Y:S01]  /*4240*/  FFMA.FTZ R4, R7, R4, -0.17900948226451873779 ;  /* 0xbe374e4307047423 */ /* 0x000fe20000010004 */
[C---:B------:R-:W-:Y:S01]  /*4250*/  LOP3.LUT R19, R5.reuse, 0x40, RZ, 0x3c, !PT ;  /* 0x0000004005137812 */ /* 0x040fe200078e3cff */
[----:B------:R1:W-:Y:S01]  /*4260*/  STS [R5+UR6+0x80], R26 ;  /* 0x0000801a05007988 */ /* 0x0003e20008000806 */
[----:B------:R-:W-:Y:S01]  /*4270*/  LOP3.LUT R18, R5, 0x4, RZ, 0x3c, !PT ;  /* 0x0000000405127812 */ /* 0x000fe200078e3cff */
[----:B------:R-:W-:Y:S01]  /*4280*/  FFMA.FTZ R4, R7, R4, 0.20512372255325317383 ;  /* 0x3e520bf407047423 */ /* 0x000fe20000010004 */
[----:B------:R-:W-:Y:S01]  /*4290*/  LOP3.LUT R21, R5, 0x44, RZ, 0x3c, !PT ;  /* 0x0000004405157812 */ /* 0x000fe200078e3cff */
[----:B------:R-:W-:Y:S01]  /*42a0*/  FADD R11, R11, -1 ;  /* 0xbf8000000b0b7421 */ /* 0x000fe20000000000 */
[----:B------:R-:W-:Y:S01]  /*42b0*/  F2FP.F16.F32.PACK_AB R22, R22, R27 ;  /* 0x0000001b1616723e */ /* 0x000fe200000000ff */
[----:B------:R-:W-:Y:S01]  /*42c0*/  FFMA.FTZ R4, R7, R4, -0.24046532809734344482 ;  /* 0xbe763c8b07047423 */ /* 0x000fe20000010004 */
[----:B------:R-:W-:Y:S01]  /*42d0*/  F2FP.F16.F32.PACK_AB R20, R20, R25 ;  /* 0x000000191414723e */ /* 0x000fe200000000ff */
[----:B------:R-:W-:Y:S01]  /*42e0*/  IMAD.IADD R14, R59, 0x1, -R14 ;  /* 0x000000013b0e7824 */ /* 0x000fe200078e0a0e */
[----:B------:R-:W-:Y:S01]  /*42f0*/  SHF.R.U32.HI R25, RZ, 0x5, R0 ;  /* 0x00000005ff197819 */ /* 0x000fe20000011600 */
[----:B-1----:R-:W-:Y:S01]  /*4300*/  FFMA.FTZ R5, R8, R23, -0.16845393180847167969 ;  /* 0xbe2c7f3008057423 */ /* 0x002fe20000010017 */
[C---:B------:R-:W-:Y:S01]  /*4310*/  FFMA.FTZ R4, R7.reuse, R4, 0.28857114911079406738 ;  /* 0x3e93bf9907047423 */ /* 0x040fe20000010004 */
[----:B------:R-:W-:Y:S01]  /*4320*/  STS [R19+UR6+0x400], R22 ;  /* 0x0004001613007988 */ /* 0x000fe20008000806 */
[----:B------:R-:W-:Y:S01]  /*4330*/  FADD R14, R14, -1 ;  /* 0xbf8000000e0e7421 */ /* 0x000fe20000000000 */
[----:B------:R-:W-:Y:S01]  /*4340*/  FFMA.FTZ R5, R8, R5, 0.1716887056827545166 ;  /* 0x3e2fcf2a08057423 */ /* 0x000fe20000010005 */
[C---:B------:R-:W-:Y:S01]  /*4350*/  FFMA.FTZ R4, R7.reuse, R4, -0.36067417263984680176 ;  /* 0xbeb8aa4907047423 */ /* 0x040fe20000010004 */
[----:B------:R1:W-:Y:S01]  /*4360*/  STS [R19+UR6+0x480], R20 ;  /* 0x0004801413007988 */ /* 0x0003e20008000806 */
[----:B------:R-:W-:Y:S01]  /*4370*/  ISETP.GE.U32.AND P1, PT, R28, 0x7f800000, PT ;  /* 0x7f8000001c00780c */ /* 0x000fe20003f26070 */
[----:B------:R-:W-:Y:S01]  /*4380*/  FFMA.FTZ R5, R8, R5, -0.17900948226451873779 ;  /* 0xbe374e4308057423 */ /* 0x000fe20000010005 */
[C---:B------:R-:W-:Y:S01]  /*4390*/  FFMA.FTZ R4, R7.reuse, R4, 0.48089820146560668945 ;  /* 0x3ef6384a07047423 */ /* 0x040fe20000010004 */
[----:B------:R-:W-:Y:S01]  /*43a0*/  STS [R18+UR6+0x800], R17 ;  /* 0x0008001112007988 */ /* 0x000fe20008000806 */
[----:B------:R-:W-:Y:S01]  /*43b0*/  ISETP.GE.U32.AND P4, PT, R30, 0x7f800000, PT ;  /* 0x7f8000001e00780c */ /* 0x000fe20003f86070 */
[----:B------:R-:W-:Y:S01]  /*43c0*/  FFMA.FTZ R5, R8, R5, 0.20512372255325317383 ;  /* 0x3e520bf408057423 */ /* 0x000fe20000010005 */
[----:B------:R-:W-:Y:S01]  /*43d0*/  FFMA.FTZ R4, R7, R4, -0.72134751081466674805 ;  /* 0xbf38aa3b07047423 */ /* 0x000fe20000010004 */
[----:B------:R0:W-:Y:S01]  /*43e0*/  STS [R18+UR6+0x880], R16 ;  /* 0x0008801012007988 */ /* 0x0001e20008000806 */
[----:B------:R-:W-:Y:S01]  /*43f0*/  FSETP.NEU.AND P3, PT, R28, RZ, PT ;  /* 0x000000ff1c00720b */ /* 0x000fe20003f6d000 */
[C---:B------:R-:W-:Y:S01]  /*4400*/  FFMA.FTZ R5, R8.reuse, R5, -0.24046532809734344482 ;  /* 0xbe763c8b08057423 */ /* 0x040fe20000010005 */
[----:B-1----:R-:W-:Y:S01]  /*4410*/  SGXT.U32 R19, R25, 0x2 ;  /* 0x000000021913781a */ /* 0x002fe20000000000 */
[----:B------:R1:W-:Y:S01]  /*4420*/  STS [R21+UR6+0xc80], R12 ;  /* 0x000c800c15007988 */ /* 0x0003e20008000806 */
[----:B------:R-:W-:Y:S01]  /*4430*/  FMUL R4, R7, R4 ;  /* 0x0000000407047220 */ /* 0x000fe20000400000 */
[C---:B------:R-:W-:Y:S01]  /*4440*/  FFMA.FTZ R5, R8.reuse, R5, 0.28857114911079406738 ;  /* 0x3e93bf9908057423 */ /* 0x040fe20000010005 */
[----:B------:R-:W-:Y:S01]  /*4450*/  ISETP.GE.U32.AND P6, PT, R31, 0x7f800000, PT ;  /* 0x7f8000001f00780c */ /* 0x000fe20003fc6070 */
[----:B------:R2:W-:Y:S01]  /*4460*/  STS [R21+UR6+0xc00], R13 ;  /* 0x000c000d15007988 */ /* 0x0005e20008000806 */
[----:B------:R-:W-:Y:S01]  /*4470*/  FMUL R4, R7, R4 ;  /* 0x0000000407047220 */ /* 0x000fe20000400000 */
[C---:B------:R-:W-:Y:S01]  /*4480*/  FFMA.FTZ R5, R8.reuse, R5, -0.36067417263984680176 ;  /* 0xbeb8aa4908057423 */ /* 0x040fe20000010005 */
[----:B0-----:R-:W-:Y:S01]  /*4490*/  IMAD R16, R19, R40, RZ ;  /* 0x0000002813107224 */ /* 0x001fe200078e02ff */
[----:B------:R-:W-:Y:S01]  /*44a0*/  BAR.SYNC.DEFER_BLOCKING 0x0 ;  /* 0x0000000000007b1d */ /* 0x000fe20000010000 */
[----:B------:R-:W-:Y:S01]  /*44b0*/  FFMA.FTZ R4, R7, 1.4426950216293334961, R4 ;  /* 0x3fb8aa3b07047823 */ /* 0x000fe20000010004 */
[----:B-1----:R-:W-:Y:S01]  /*44c0*/  FFMA.FTZ R12, R11, R23, -0.16845393180847167969 ;  /* 0xbe2c7f300b0c7423 */ /* 0x002fe20000010017 */
[----:B------:R-:W-:Y:S01]  /*44d0*/  FFMA.FTZ R5, R8, R5, 0.48089820146560668945 ;  /* 0x3ef6384a08057423 */ /* 0x000fe20000010005 */
[----:B------:R-:W-:-:S02]  /*44e0*/  IMAD R7, R40, 0x4, R16 ;  /* 0x0000000428077824 */ /* 0x000fc400078e0210 */
[----:B------:R-:W-:Y:S01]  /*44f0*/  FADD R3, R3, R4 ;  /* 0x0000000403037221 */ /* 0x000fe20000000000 */
[C---:B------:R-:W-:Y:S01]  /*4500*/  FFMA.FTZ R12, R11.reuse, R12, 0.1716887056827545166 ;  /* 0x3e2fcf2a0b0c7423 */ /* 0x040fe2000001000c */
[----:B------:R-:W-:Y:S01]  /*4510*/  FFMA.FTZ R5, R8, R5, -0.72134751081466674805 ;  /* 0xbf38aa3b08057423 */ /* 0x000fe20000010005 */
[----:B--2---:R-:W-:Y:S01]  /*4520*/  FFMA.FTZ R13, R14, R23, -0.16845393180847167969 ;  /* 0xbe2c7f300e0d7423 */ /* 0x004fe20000010017 */
[----:B------:R-:W-:Y:S02]  /*4530*/  IMAD R17, R40, 0x4, R7 ;  /* 0x0000000428117824 */ /* 0x000fe400078e0207 */
[C---:B------:R-:W-:Y:S01]  /*4540*/  FFMA.FTZ R12, R11.reuse, R12, -0.17900948226451873779 ;  /* 0xbe374e430b0c7423 */ /* 0x040fe2000001000c */
[----:B------:R-:W-:Y:S01]  /*4550*/  FMUL R5, R8, R5 ;  /* 0x0000000508057220 */ /* 0x000fe20000400000 */
[----:B------:R-:W-:Y:S01]  /*4560*/  FFMA.FTZ R13, R14, R13, 0.1716887056827545166 ;  /* 0x3e2fcf2a0e0d7423 */ /* 0x000fe2000001000d */
[----:B------:R-:W-:Y:S02]  /*4570*/  @P1 IMAD.MOV.U32 R4, RZ, RZ, 0x7f800000 ;  /* 0x7f800000ff041424 */ /* 0x000fe400078e00ff */
[C---:B------:R-:W-:Y:S01]  /*4580*/  FFMA.FTZ R12, R11.reuse, R12, 0.20512372255325317383 ;  /* 0x3e520bf40b0c7423 */ /* 0x040fe2000001000c */
[----:B------:R-:W-:Y:S01]  /*4590*/  FMUL R5, R8, R5 ;  /* 0x0000000508057220 */ /* 0x000fe20000400000 */
[----:B------:R-:W-:Y:S01]  /*45a0*/  FFMA.FTZ R13, R14, R13, -0.17900948226451873779 ;  /* 0xbe374e430e0d7423 */ /* 0x000fe2000001000d */
[----:B------:R-:W-:Y:S01]  /*45b0*/  LEA R18, R40, R17, 0x2 ;  /* 0x0000001128127211 */ /* 0x000fe200078e10ff */
[C---:B------:R-:W-:Y:S01]  /*45c0*/  FFMA.FTZ R12, R11.reuse, R12, -0.24046532809734344482 ;  /* 0xbe763c8b0b0c7423 */ /* 0x040fe2000001000c */
[----:B------:R-:W-:Y:S01]  /*45d0*/  FFMA.FTZ R8, R8, 1.4426950216293334961, R5 ;  /* 0x3fb8aa3b08087823 */ /* 0x000fe20000010005 */
[----:B------:R-:W-:Y:S01]  /*45e0*/  FFMA.FTZ R13, R14, R13, 0.20512372255325317383 ;  /* 0x3e520bf40e0d7423 */ /* 0x000fe2000001000d */
[----:B------:R-:W-:Y:S01]  /*45f0*/  @P1 FFMA.FTZ R3, R28, R4, +INF ;  /* 0x7f8000001c031423 */ /* 0x000fe20000010004 */
[----:B------:R-:W-:Y:S01]  /*4600*/  FFMA.FTZ R12, R11, R12, 0.28857114911079406738 ;  /* 0x3e93bf990b0c7423 */ /* 0x000fe2000001000c */
[----:B------:R-:W-:Y:S01]  /*4610*/  FADD R36, R9, R8 ;  /* 0x0000000809247221 */ /* 0x000fe20000000000 */
[----:B------:R-:W-:Y:S01]  /*4620*/  FFMA.FTZ R13, R14, R13, -0.24046532809734344482 ;  /* 0xbe763c8b0e0d7423 */ /* 0x000fe2000001000d */
[----:B------:R-:W0:Y:S01]  /*4630*/  LDC.64 R8, c[0x0][0x228] ;  /* 0x00008a00ff087b82 */ /* 0x000e220000000a00 */
[----:B------:R-:W-:Y:S01]  /*4640*/  FFMA.FTZ R12, R11, R12, -0.36067417263984680176 ;  /* 0xbeb8aa490b0c7423 */ /* 0x000fe2000001000c */
[----:B------:R-:W-:-:S02]  /*4650*/  IMAD R19, R40, 0x4, R18 ;  /* 0x0000000428137824 */ /* 0x000fc400078e0212 */
[----:B------:R-:W-:Y:S01]  /*4660*/  FFMA.FTZ R13, R14, R13, 0.28857114911079406738 ;  /* 0x3e93bf990e0d7423 */ /* 0x000fe2000001000d */
[----:B------:R-:W-:Y:S01]  /*4670*/  LOP3.LUT R28, R6, 0x4, RZ, 0x3c, !PT ;  /* 0x00000004061c7812 */ /* 0x000fe200078e3cff */
[C---:B------:R-:W-:Y:S01]  /*4680*/  FFMA.FTZ R12, R11.reuse, R12, 0.48089820146560668945 ;  /* 0x3ef6384a0b0c7423 */ /* 0x040fe2000001000c */
[----:B------:R-:W-:Y:S02]  /*4690*/  IMAD R21, R40, 0x4, R19 ;  /* 0x0000000428157824 */ /* 0x000fe400078e0213 */
[----:B------:R-:W-:Y:S01]  /*46a0*/  FFMA.FTZ R13, R14, R13, -0.36067417263984680176 ;  /* 0xbeb8aa490e0d7423 */ /* 0x000fe2000001000d */
[----:B------:R-:W1:Y:S01]  /*46b0*/  LDS R43, [R6+UR6] ;  /* 0x00000006062b7984 */ /* 0x000e620008000800 */
[C---:B------:R-:W-:Y:S01]  /*46c0*/  FFMA.FTZ R12, R11.reuse, R12, -0.72134751081466674805 ;  /* 0xbf38aa3b0b0c7423 */ /* 0x040fe2000001000c */
[----:B------:R-:W-:Y:S02]  /*46d0*/  IMAD R23, R40, 0x4, R21 ;  /* 0x0000000428177824 */ /* 0x000fe400078e0215 */
[----:B------:R-:W-:Y:S01]  /*46e0*/  FFMA.FTZ R13, R14, R13, 0.48089820146560668945 ;  /* 0x3ef6384a0e0d7423 */ /* 0x000fe2000001000d */
[----:B------:R-:W2:Y:S01]  /*46f0*/  LDS R51, [R28+UR6] ;  /* 0x000000061c337984 */ /* 0x000ea20008000800 */
[C---:B------:R-:W-:Y:S01]  /*4700*/  FMUL R12, R11.reuse, R12 ;  /* 0x0000000c0b0c7220 */ /* 0x040fe20000400000 */
[----:B------:R-:W-:Y:S01]  /*4710*/  IMAD R25, R40, 0x4, R23 ;  /* 0x0000000428197824 */ /* 0x000fe200078e0217 */
[----:B------:R-:W-:Y:S01]  /*4720*/  @P4 MOV R5, 0x7f800000 ;  /* 0x7f80000000054802 */ /* 0x000fe20000000f00 */
[----:B------:R-:W3:Y:S01]  /*4730*/  LDS R45, [R6+UR6+0x100] ;  /* 0x00010006062d7984 */ /* 0x000ee20008000800 */
[----:B------:R-:W-:Y:S01]  /*4740*/  FMUL R12, R11, R12 ;  /* 0x0000000c0b0c7220 */ /* 0x000fe20000400000 */
[----:B------:R-:W-:Y:S01]  /*4750*/  FFMA.FTZ R13, R14, R13, -0.72134751081466674805 ;  /* 0xbf38aa3b0e0d7423 */ /* 0x000fe2000001000d */
[----:B------:R-:W-:Y:S01]  /*4760*/  ISETP.GE.U32.AND P5, PT, R59, 0x7f800000, PT ;  /* 0x7f8000003b00780c */ /* 0x000fe20003fa6070 */
[----:B------:R-:W4:Y:S01]  /*4770*/  LDS R53, [R28+UR6+0x100] ;  /* 0x000100061c357984 */ /* 0x000f220008000800 */
[----:B------:R-:W-:Y:S01]  /*4780*/  FFMA.FTZ R11, R11, 1.4426950216293334961, R12 ;  /* 0x3fb8aa3b0b0b7823 */ /* 0x000fe2000001000c */
[----:B------:R-:W-:Y:S01]  /*4790*/  IMAD R4, R2, UR5, RZ ;  /* 0x0000000502047c24 */ /* 0x000fe2000f8e02ff */
[----:B------:R-:W-:Y:S01]  /*47a0*/  LEA R26, R40, R25, 0x2 ;  /* 0x00000019281a7211 */ /* 0x000fe200078e10ff */
[----:B------:R-:W5:Y:S01]  /*47b0*/  LDS R47, [R6+UR6+0x200] ;  /* 0x00020006062f7984 */ /* 0x000f620008000800 */
[----:B------:R-:W-:Y:S01]  /*47c0*/  FADD R37, R10, R11 ;  /* 0x0000000b0a257221 */ /* 0x000fe20000000000 */
[----:B------:R-:W-:Y:S01]  /*47d0*/  @P4 FFMA.FTZ R37, R30, R5, +INF ;  /* 0x7f8000001e254423 */ /* 0x000fe20000010005 */
[----:B------:R-:W-:Y:S01]  /*47e0*/  FMUL R13, R14, R13 ;  /* 0x0000000d0e0d7220 */ /* 0x000fe20000400000 */
[----:B------:R-:W5:Y:S01]  /*47f0*/  LDS R55, [R28+UR6+0x200] ;  /* 0x000200061c377984 */ /* 0x000f620008000800 */
[----:B------:R-:W-:Y:S01]  /*4800*/  @P6 IMAD.MOV.U32 R10, RZ, RZ, 0x7f800000 ;  /* 0x7f800000ff0a6424 */ /* 0x000fe200078e00ff */
[----:B------:R-:W-:Y:S01]  /*4810*/  UIMAD.WIDE UR4, UR4, 0x2, URZ ;  /* 0x00000002040478a5 */ /* 0x000fe2000f8e023f */
[----:B------:R-:W-:Y:S01]  /*4820*/  IMAD.SHL.U32 R5, R4, 0x2, RZ ;  /* 0x0000000204057824 */ /* 0x000fe200078e00ff */
[----:B------:R-:W5:Y:S01]  /*4830*/  LDS R49, [R6+UR6+0x300] ;  /* 0x0003000606317984 */ /* 0x000f620008000800 */
[----:B------:R-:W-:Y:S01]  /*4840*/  FMUL R13, R14, R13 ;  /* 0x0000000d0e0d7220 */ /* 0x000fe20000400000 */
[----:B------:R-:W-:-:S02]  /*4850*/  IMAD R27, R40, 0x4, R26 ;  /* 0x00000004281b7824 */ /* 0x000fc400078e021a */
[----:B------:R-:W-:Y:S01]  /*4860*/  @P6 FFMA.FTZ R36, R31, R10, +INF ;  /* 0x7f8000001f246423 */ /* 0x000fe2000001000a */
[----:B------:R-:W5:Y:S01]  /*4870*/  LDS R57, [R28+UR6+0x300] ;  /* 0x000300061c397984 */ /* 0x000f620008000800 */
[----:B------:R-:W-:Y:S01]  /*4880*/  IMAD.HI R4, R4, 0x2, RZ ;  /* 0x0000000204047827 */ /* 0x000fe200078e02ff */
[----:B0-----:R-:W-:-:S03]  /*4890*/  IADD3 R34, P4, P6, R5, UR8, R8 ;  /* 0x0000000805227c10 */ /* 0x001fc6000fe9e008 */
[----:B------:R-:W-:Y:S01]  /*48a0*/  FFMA.FTZ R14, R14, 1.4426950216293334961, R13 ;  /* 0x3fb8aa3b0e0e7823 */ /* 0x000fe2000001000d */
[----:B------:R-:W-:Y:S01]  /*48b0*/  FSETP.NEU.AND P2, PT, R31, RZ, PT ;  /* 0x000000ff1f00720b */ /* 0x000fe20003f4d000 */
[----:B------:R-:W-:Y:S01]  /*48c0*/  IMAD R29, R40, 0x4, R27 ;  /* 0x00000004281d7824 */ /* 0x000fe200078e021b */
[----:B------:R-:W-:Y:S01]  /*48d0*/  IADD3.X R42, R4, UR5, R9, P4, P6 ;  /* 0x00000005042a7c10 */ /* 0x000fe2000a7ec409 */
[----:B------:R-:W-:Y:S01]  /*48e0*/  @P5 IMAD.MOV.U32 R10, RZ, RZ, 0x7f800000 ;  /* 0x7f800000ff0a5424 */ /* 0x000fe200078e00ff */
[----:B------:R-:W-:Y:S01]  /*48f0*/  LEA R4, P4, R16, R34, 0x1 ;  /* 0x0000002210047211 */ /* 0x000fe200078808ff */
[----:B------:R-:W-:Y:S01]  /*4900*/  FADD R38, R15, R14 ;  /* 0x0000000e0f267221 */ /* 0x000fe20000000000 */
[C---:B------:R-:W-:Y:S02]  /*4910*/  IMAD R31, R40.reuse, 0x4, R29 ;  /* 0x00000004281f7824 */ /* 0x040fe400078e021d */
[----:B------:R-:W-:Y:S01]  /*4920*/  @P5 FFMA.FTZ R38, R59, R10, +INF ;  /* 0x7f8000003b265423 */ /* 0x000fe2000001000a */
[-C--:B------:R-:W-:Y:S01]  /*4930*/  LEA R8, P6, R7, R34.reuse, 0x1 ;  /* 0x0000002207087211 */ /* 0x080fe200078c08ff */
[----:B------:R-:W-:Y:S01]  /*4940*/  ULDC UR4, c[0x0][0x27c] ;  /* 0x00009f0000047ab9 */ /* 0x000fe20000000800 */
[----:B------:R-:W-:Y:S01]  /*4950*/  LEA R10, P5, R17, R34, 0x1 ;  /* 0x00000022110a7211 */ /* 0x000fe200078a08ff */
[----:B------:R-:W-:Y:S01]  /*4960*/  IMAD R33, R40, 0x4, R31 ;  /* 0x0000000428217824 */ /* 0x000fe200078e021f */
[----:B------:R-:W-:Y:S01]  /*4970*/  LEA.HI.X.SX32 R5, R16, R42, 0x1, P4 ;  /* 0x0000002a10057211 */ /* 0x000fe200020f0eff */
[----:B------:R-:W-:Y:S01]  /*4980*/  UIMAD UR4, UR7, UR4, URZ ;  /* 0x00000004070472a4 */ /* 0x000fe2000f8e023f */
[----:B------:R-:W-:-:S02]  /*4990*/  LEA R12, P4, R18, R34, 0x1 ;  /* 0x00000022120c7211 */ /* 0x000fc400078808ff */
[----:B------:R-:W-:Y:S01]  /*49a0*/  LEA.HI.X.SX32 R9, R7, R42, 0x1, P6 ;  /* 0x0000002a07097211 */ /* 0x000fe200030f0eff */
[----:B-1----:R-:W-:Y:S01]  /*49b0*/  STG.E.U16 desc[UR10][R4.64], R43 ;  /* 0x0000002b04007986 */ /* 0x002fe2000c10150a */
[----:B------:R-:W-:Y:S01]  /*49c0*/  LEA R14, P6, R19, R34, 0x1 ;  /* 0x00000022130e7211 */ /* 0x000fe200078c08ff */
[----:B------:R-:W-:Y:S01]  /*49d0*/  USHF.L.U32 UR7, UR4, 0x2, URZ ;  /* 0x0000000204077899 */ /* 0x000fe2000800063f */
[----:B------:R-:W-:Y:S01]  /*49e0*/  LEA.HI.X.SX32 R11, R17, R42, 0x1, P5 ;  /* 0x0000002a110b7211 */ /* 0x000fe200028f0eff */
[----:B--2---:R0:W-:Y:S01]  /*49f0*/  STG.E.U16 desc[UR10][R8.64], R51 ;  /* 0x0000003308007986 */ /* 0x0041e2000c10150a */
[----:B------:R-:W-:Y:S01]  /*4a00*/  LEA R16, P5, R21, R34, 0x1 ;  /* 0x0000002215107211 */ /* 0x000fe200078a08ff */
[----:B------:R-:W-:Y:S01]  /*4a10*/  UIMAD.WIDE UR4, UR4, 0x4, URZ ;  /* 0x00000004040478a5 */ /* 0x000fe2000f8e023f */
[----:B------:R-:W-:Y:S01]  /*4a20*/  LEA.HI.X.SX32 R13, R18, R42, 0x1, P4 ;  /* 0x0000002a120d7211 */ /* 0x000fe200020f0eff */
[----:B---3--:R1:W-:Y:S01]  /*4a30*/  STG.E.U16 desc[UR10][R10.64], R45 ;  /* 0x0000002d0a007986 */ /* 0x0083e2000c10150a */
[----:B------:R-:W-:-:S02]  /*4a40*/  LEA R18, P4, R23, R34, 0x1 ;  /* 0x0000002217127211 */ /* 0x000fc400078808ff */
[C---:B------:R-:W-:Y:S01]  /*4a50*/  LEA R35, R40.reuse, R33, 0x2 ;  /* 0x0000002128237211 */ /* 0x040fe200078e10ff */
[----:B----4-:R2:W-:Y:S01]  /*4a60*/  STG.E.U16 desc[UR10][R12.64], R53 ;  /* 0x000000350c007986 */ /* 0x0105e2000c10150a */
[----:B------:R-:W-:Y:S02]  /*4a70*/  LEA.HI.X.SX32 R15, R19, R42, 0x1, P6 ;  /* 0x0000002a130f7211 */ /* 0x000fe400030f0eff */
[----:B------:R-:W-:Y:S01]  /*4a80*/  LEA R20, P6, R25, R34, 0x1 ;  /* 0x0000002219147211 */ /* 0x000fe200078c08ff */
[----:B------:R-:W-:Y:S01]  /*4a90*/  IMAD R39, R40, 0x4, R35 ;  /* 0x0000000428277824 */ /* 0x000fe200078e0223 */
[----:B------:R-:W-:Y:S01]  /*4aa0*/  LEA.HI.X.SX32 R17, R21, R42, 0x1, P5 ;  /* 0x0000002a15117211 */ /* 0x000fe200028f0eff */
[----:B-----5:R3:W-:Y:S01]  /*4ab0*/  STG.E.U16 desc[UR10][R14.64], R47 ;  /* 0x0000002f0e007986 */ /* 0x0207e2000c10150a */
[----:B------:R-:W-:Y:S01]  /*4ac0*/  LEA R22, P5, R26, R34, 0x1 ;  /* 0x000000221a167211 */ /* 0x000fe200078a08ff */
[----:B------:R-:W-:Y:S01]  /*4ad0*/  IMAD R40, R40, 0x4, R39 ;  /* 0x0000000428287824 */ /* 0x000fe200078e0227 */
[----:B------:R-:W-:Y:S01]  /*4ae0*/  LEA.HI.X.SX32 R19, R23, R42, 0x1, P4 ;  /* 0x0000002a17137211 */ /* 0x000fe200020f0eff */
[----:B------:R4:W-:Y:S01]  /*4af0*/  STG.E.U16 desc[UR10][R16.64], R55 ;  /* 0x0000003710007986 */ /* 0x0009e2000c10150a */
[----:B------:R-:W-:Y:S01]  /*4b00*/  LEA R24, P4, R27, R34, 0x1 ;  /* 0x000000221b187211 */ /* 0x000fe200078808ff */
[----:B0-----:R-:W0:Y:S01]  /*4b10*/  LDC.64 R8, c[0x0][0x230] ;  /* 0x00008c00ff087b82 */ /* 0x001e220000000a00 */
[----:B------:R-:W-:Y:S01]  /*4b20*/  LEA.HI.X.SX32 R21, R25, R42, 0x1, P6 ;  /* 0x0000002a19157211 */ /* 0x000fe200030f0eff */
[----:B------:R-:W-:Y:S01]  /*4b30*/  STG.E.U16 desc[UR10][R18.64], R49 ;  /* 0x0000003112007986 */ /* 0x000fe2000c10150a */
[----:B------:R-:W-:-:S02]  /*4b40*/  LEA R6, P6, R29, R34, 0x1 ;  /* 0x000000221d067211 */ /* 0x000fc400078c08ff */
[----:B------:R-:W-:Y:S01]  /*4b50*/  LEA.HI.X.SX32 R23, R26, R42, 0x1, P5 ;  /* 0x0000002a1a177211 */ /* 0x000fe200028f0eff */
[----:B------:R-:W-:Y:S01]  /*4b60*/  STG.E.U16 desc[UR10][R20.64], R57 ;  /* 0x0000003914007986 */ /* 0x000fe2000c10150a */
[----:B------:R-:W-:Y:S02]  /*4b70*/  LEA R26, P5, R31, R34, 0x1 ;  /* 0x000000221f1a7211 */ /* 0x000fe400078a08ff */
[----:B------:R-:W-:Y:S02]  /*4b80*/  LEA.HI.X.SX32 R25, R27, R42, 0x1, P4 ;  /* 0x0000002a1b197211 */ /* 0x000fe400020f0eff */
[----:B------:R-:W-:Y:S02]  /*4b90*/  LEA R28, P4, R33, R34, 0x1 ;  /* 0x00000022211c7211 */ /* 0x000fe400078808ff */
[----:B------:R-:W-:Y:S02]  /*4ba0*/  FSETP.NEU.AND P1, PT, R30, RZ, PT ;  /* 0x000000ff1e00720b */ /* 0x000fe40003f2d000 */
[----:B------:R-:W-:-:S02]  /*4bb0*/  LEA.HI.X.SX32 R7, R29, R42, 0x1, P6 ;  /* 0x0000002a1d077211 */ /* 0x000fc400030f0eff */
[----:B-1----:R-:W-:Y:S02]  /*4bc0*/  PRMT R11, R43, 0x7632, R11 ;  /* 0x000076322b0b7816 */ /* 0x002fe4000000000b */
[----:B------:R-:W-:Y:S02]  /*4bd0*/  LEA R30, P6, R35, R34, 0x1 ;  /* 0x00000022231e7211 */ /* 0x000fe400078c08ff */
[----:B------:R-:W-:Y:S01]  /*4be0*/  LEA.HI.X.SX32 R27, R31, R42, 0x1, P5 ;  /* 0x0000002a1f1b7211 */ /* 0x000fe200028f0eff */
[----:B------:R-:W-:Y:S01]  /*4bf0*/  STG.E.U16 desc[UR10][R22.64], R11 ;  /* 0x0000000b16007986 */ /* 0x000fe2000c10150a */
[----:B------:R-:W-:Y:S02]  /*4c00*/  PRMT R5, R51, 0x7632, R5 ;  /* 0x0000763233057816 */ /* 0x000fe40000000005 */
[----:B------:R-:W-:Y:S02]  /*4c10*/  LEA R32, P5, R39, R34, 0x1 ;  /* 0x0000002227207211 */ /* 0x000fe400078a08ff */
[----:B------:R-:W-:Y:S01]  /*4c20*/  LEA.HI.X.SX32 R29, R33, R42, 0x1, P4 ;  /* 0x0000002a211d7211 */ /* 0x000fe200020f0eff */
[----:B------:R1:W-:Y:S01]  /*4c30*/  STG.E.U16 desc[UR10][R24.64], R5 ;  /* 0x0000000518007986 */ /* 0x0003e2000c10150a */
[----:B--2---:R-:W-:-:S02]  /*4c40*/  PRMT R13, R45, 0x7632, R13 ;  /* 0x000076322d0d7816 */ /* 0x004fc4000000000d */
[----:B------:R-:W-:Y:S02]  /*4c50*/  LEA R34, P4, R40, R34, 0x1 ;  /* 0x0000002228227211 */ /* 0x000fe400078808ff */
[----:B------:R-:W-:Y:S01]  /*4c60*/  PRMT R10, R53, 0x7632, R10 ;  /* 0x00007632350a7816 */ /* 0x000fe2000000000a */
[----:B------:R-:W-:Y:S01]  /*4c70*/  STG.E.U16 desc[UR10][R6.64], R13 ;  /* 0x0000000d06007986 */ /* 0x000fe2000c10150a */
[----:B---3--:R-:W-:Y:S02]  /*4c80*/  PRMT R14, R47, 0x7632, R14 ;  /* 0x000076322f0e7816 */ /* 0x008fe4000000000e */
[-C--:B------:R-:W-:Y:S01]  /*4c90*/  LEA.HI.X.SX32 R31, R35, R42.reuse, 0x1, P6 ;  /* 0x0000002a231f7211 */ /* 0x080fe200030f0eff */
[----:B------:R2:W-:Y:S01]  /*4ca0*/  STG.E.U16 desc[UR10][R26.64], R10 ;  /* 0x0000000a1a007986 */ /* 0x0005e2000c10150a */
[----:B------:R-:W-:Y:S02]  /*4cb0*/  PRMT R15, R55, 0x7632, R15 ;  /* 0x00007632370f7816 */ /* 0x000fe4000000000f */
[----:B------:R-:W-:Y:S01]  /*4cc0*/  LEA.HI.X.SX32 R33, R39, R42, 0x1, P5 ;  /* 0x0000002a27217211 */ /* 0x000fe200028f0eff */
[----:B------:R3:W-:Y:S01]  /*4cd0*/  STG.E.U16 desc[UR10][R28.64], R14 ;  /* 0x0000000e1c007986 */ /* 0x0007e2000c10150a */
[----:B----4-:R-:W-:-:S02]  /*4ce0*/  PRMT R16, R49, 0x7632, R16 ;  /* 0x0000763231107816 */ /* 0x010fc40000000010 */
[----:B------:R-:W-:Y:S01]  /*4cf0*/  LEA.HI.X.SX32 R35, R40, R42, 0x1, P4 ;  /* 0x0000002a28237211 */ /* 0x000fe200020f0eff */
[----:B------:R3:W-:Y:S01]  /*4d00*/  STG.E.U16 desc[UR10][R30.64], R15 ;  /* 0x0000000f1e007986 */ /* 0x0007e2000c10150a */
[----:B------:R-:W-:Y:S02]  /*4d10*/  PRMT R17, R57, 0x7632, R17 ;  /* 0x0000763239117816 */ /* 0x000fe40000000011 */
[----:B------:R-:W-:Y:S01]  /*4d20*/  FSETP.NEU.AND P6, PT, R59, RZ, PT ;  /* 0x000000ff3b00720b */ /* 0x000fe20003fcd000 */
[----:B------:R3:W-:Y:S01]  /*4d30*/  STG.E.U16 desc[UR10][R32.64], R16 ;  /* 0x0000001020007986 */ /* 0x0007e2000c10150a */
[----:B------:R-:W-:Y:S02]  /*4d40*/  FSEL R4, R3, -INF , P3 ;  /* 0xff80000003047808 */ /* 0x000fe40001800000 */
[----:B------:R-:W-:Y:S01]  /*4d50*/  FSEL R36, R36, -INF , P2 ;  /* 0xff80000024247808 */ /* 0x000fe20001000000 */
[----:B------:R3:W-:Y:S01]  /*4d60*/  STG.E.U16 desc[UR10][R34.64], R17 ;  /* 0x0000001122007986 */ /* 0x0007e2000c10150a */
[----:B------:R-:W-:Y:S01]  /*4d70*/  FSEL R37, R37, -INF , P1 ;  /* 0xff80000025257808 */ /* 0x000fe20000800000 */
[----:B------:R-:W-:Y:S01]  /*4d80*/  FFMA R4, R4, 0.69314718246459960938, R111 ;  /* 0x3f31721804047823 */ /* 0x000fe2000000006f */
[----:B------:R-:W-:Y:S01]  /*4d90*/  FSEL R3, R38, -INF , P6 ;  /* 0xff80000026037808 */ /* 0x000fe20003000000 */
[----:B-1----:R-:W-:Y:S01]  /*4da0*/  FFMA R5, R36, 0.69314718246459960938, R109 ;  /* 0x3f31721824057823 */ /* 0x002fe2000000006d */
[----:B--2---:R-:W-:Y:S01]  /*4db0*/  LOP3.LUT R10, R0, 0x1c, RZ, 0xc0, !PT ;  /* 0x0000001c000a7812 */ /* 0x004fe200078ec0ff */
[----:B------:R-:W-:Y:S01]  /*4dc0*/  FFMA R6, R37, 0.69314718246459960938, R110 ;  /* 0x3f31721825067823 */ /* 0x000fe2000000006e */
[----:B------:R-:W-:-:S04]  /*4dd0*/  IMAD.HI R0, R2, 0x4, RZ ;  /* 0x0000000402007827 */ /* 0x000fc800078e02ff */
[----:B------:R-:W-:Y:S01]  /*4de0*/  FFMA R7, R3, 0.69314718246459960938, R108 ;  /* 0x3f31721803077823 */ /* 0x000fe2000000006c */
[----:B------:R-:W-:Y:S01]  /*4df0*/  LEA R10, R10, UR6, 0x2 ;  /* 0x000000060a0a7c11 */ /* 0x000fe2000f8e10ff */
[----:B------:R-:W-:Y:S01]  /*4e00*/  BAR.SYNC.DEFER_BLOCKING 0x0 ;  /* 0x0000000000007b1d */ /* 0x000fe20000010000 */
[----:B------:R-:W-:-:S05]  /*4e10*/  IMAD.SHL.U32 R3, R2, 0x4, RZ ;  /* 0x0000000402037824 */ /* 0x000fca00078e00ff */
[----:B0-----:R-:W-:-:S04]  /*4e20*/  IADD3 R2, P1, P2, R3, UR7, R8 ;  /* 0x0000000703027c10 */ /* 0x001fc8000fa3e008 */
[----:B------:R-:W-:Y:S01]  /*4e30*/  IADD3.X R3, R0, UR5, R9, P1, P2 ;  /* 0x0000000500037c10 */ /* 0x000fe20008fe4409 */
[----:B------:R3:W-:Y:S01]  /*4e40*/  STS.128 [R10], R4 ;  /* 0x000000040a007388 */ /* 0x0007e20000000c00 */
[----:B------:R-:W-:Y:S06]  /*4e50*/  BAR.SYNC.DEFER_BLOCKING 0x0 ;  /* 0x0000000000007b1d */ /* 0x000fec0000010000 */
[----:B------:R-:W-:Y:S05]  /*4e60*/  @P0 EXIT ;  /* 0x000000000000094d */ /* 0x000fea0003800000 */
[----:B------:R-:W0:Y:S04]  /*4e70*/  LDS R41, [R41] ;  /* 0x0000000029297984 */ /* 0x000e280000000800 */
[----:B0-----:R-:W-:Y:S01]  /*4e80*/  STG.E desc[UR10][R2.64], R41 ;  /* 0x0000002902007986 */ /* 0x001fe2000c10190a */
[----:B------:R-:W-:Y:S05]  /*4e90*/  EXIT ;  /* 0x000000000000794d */ /* 0x000fea0003800000 */
.L_x_2:
[----:B------:R-:W-:-:S00]  /*4ea0*/  BRA `(.L_x_2) ;  /* 0xfffffffc00fc7947 */ /* 0x000fc0000383ffff */
[----:B------:R-:W-:-:S00]  /*4eb0*/  NOP ;  /* 0x0000000000007918 */ /* 0x000fc00000000000 */
        /* <DEDUP_REMOVED lines=12> */
.L_x_3:


//--------------------- .nv.global.init           --------------------------
	.section	.nv.global.init,"aw",@progbits
.nv.global.init:
	.type		_$_str,@object
	.size		_$_str,(.L_0 - _$_str)
_$_str:
        /*0000*/ 	.byte	0x5f, 0x5f, 0x43, 0x55, 0x44, 0x41, 0x5f, 0x46, 0x54, 0x5a, 0x00
.L_0:


//--------------------- .nv.shared.attn_fwd       --------------------------
	.section	.nv.shared.attn_fwd,"aw",@nobits
	.sectionflags	@""
	.align	16
	.zero		1024


//--------------------- .nv.shared.reserved.0     --------------------------
	.section	.nv.shared.reserved.0,"aw",@nobits
	.weak		__nv_reservedSMEM_offset_0_alias
	.size		__nv_reservedSMEM_offset_0_alias, 0, 0
	.other		__nv_reservedSMEM_offset_0_alias,@"STO_CUDA_RESERVED_SHARED STV_DEFAULT"
__nv_reservedSMEM_offset_0_alias:
	.zero		0


//--------------------- .nv.constant0.attn_fwd    --------------------------
	.section	.nv.constant0.attn_fwd,"a",@progbits
	.sectionflags	@""
	.align	4
.nv.constant0.attn_fwd:
	.zero		664


//--------------------- SYMBOLS --------------------------

	.type		.nv.reservedSmem.offset0,@object
	.size		.nv.reservedSmem.offset0,0x4
